//
// Generated by NVIDIA NVVM Compiler
//
// Compiler Build ID: CL-36424714
// Cuda compilation tools, release 13.0, V13.0.88
// Based on NVVM 20.0.0
//

.version 9.0
.target sm_100
.address_size 64

	// .globl	_Z11vv_update_rPfS_S_
.extern .shared .align 16 .b8 shared[];

.visible .entry _Z11vv_update_rPfS_S_(
	.param .u64 .ptr .align 1 _Z11vv_update_rPfS_S__param_0,
	.param .u64 .ptr .align 1 _Z11vv_update_rPfS_S__param_1,
	.param .u64 .ptr .align 1 _Z11vv_update_rPfS_S__param_2
)
{
	.reg .pred 	%p<14>;
	.reg .b32 	%r<16>;
	.reg .b32 	%f<43>;
	.reg .b64 	%rd<11>;

	ld.param.u64 	%rd2, [_Z11vv_update_rPfS_S__param_0];
	ld.param.u64 	%rd3, [_Z11vv_update_rPfS_S__param_1];
	ld.param.u64 	%rd4, [_Z11vv_update_rPfS_S__param_2];
	cvta.to.global.u64 	%rd5, %rd4;
	cvta.to.global.u64 	%rd6, %rd2;
	cvta.to.global.u64 	%rd7, %rd3;
	mov.u32 	%r9, %ctaid.x;
	mul.wide.u32 	%rd8, %r9, 4;
	add.s64 	%rd1, %rd7, %rd8;
	ld.global.f32 	%f15, [%rd1];
	add.s64 	%rd9, %rd6, %rd8;
	ld.global.f32 	%f16, [%rd9];
	fma.rn.f32 	%f17, %f16, 0f3B03126F, %f15;
	add.s64 	%rd10, %rd5, %rd8;
	ld.global.f32 	%f18, [%rd10];
	fma.rn.f32 	%f1, %f18, 0f3B83126F, %f17;
	abs.f32 	%f42, %f1;
	setp.lt.f32 	%p1, %f42, 0f40400000;
	@%p1 bra 	$L__BB0_11;
	setp.gtu.f32 	%p2, %f42, 0f4BC00000;
	@%p2 bra 	$L__BB0_8;
	mov.f32 	%f19, 0f40400000;
	div.approx.f32 	%f20, %f42, %f19;
	cvt.rzi.f32.f32 	%f40, %f20;
	fma.rn.f32 	%f4, %f40, 0fC0400000, %f42;
	mov.b32 	%r1, %f4;
	setp.lt.u32 	%p3, %r1, 1077936128;
	@%p3 bra 	$L__BB0_7;
	setp.lt.u32 	%p4, %r1, -2147483647;
	@%p4 bra 	$L__BB0_5;
	add.f32 	%f24, %f40, 0fBF800000;
	setp.lt.f32 	%p7, %f4, 0fC0400000;
	add.f32 	%f25, %f24, 0fBF800000;
	selp.f32 	%f40, %f25, %f24, %p7;
	bra.uni 	$L__BB0_7;
$L__BB0_5:
	add.f32 	%f40, %f40, 0f3F800000;
	setp.ltu.f32 	%p5, %f4, 0f40C00000;
	@%p5 bra 	$L__BB0_7;
	add.f32 	%f21, %f40, 0f3F800000;
	fma.rn.f32 	%f22, 0f40400000, 0fC0400000, %f4;
	setp.ge.f32 	%p6, %f22, 0f00000000;
	add.f32 	%f23, %f21, 0f3F800000;
	selp.f32 	%f40, %f23, %f21, %p6;
$L__BB0_7:
	fma.rn.f32 	%f42, %f40, 0fC0400000, %f42;
	bra.uni 	$L__BB0_11;
$L__BB0_8:
	mov.b32 	%r2, %f42;
	and.b32  	%r10, %r2, 8388607;
	or.b32  	%r14, %r10, 1065353216;
	mov.b32 	%f41, %r14;
	and.b32  	%r11, %r2, -8388608;
	add.s32 	%r15, %r11, -1073741824;
	setp.eq.s32 	%p8, %r15, 0;
	@%p8 bra 	$L__BB0_10;
$L__BB0_9:
	min.u32 	%r12, %r15, 192937984;
	add.s32 	%r13, %r14, %r12;
	mov.b32 	%f26, %r13;
	mul.f32 	%f27, %f26, 0f3F2AAAAB;
	fma.rn.f32 	%f28, %f27, 0fBFC00000, %f26;
	fma.rn.f32 	%f29, %f28, 0f3F2AAAAB, %f27;
	fma.rn.f32 	%f30, %f29, 0fBFC00000, %f26;
	mov.f32 	%f31, 0f3F2AAAAB;
	fma.rz.f32 	%f32, %f30, %f31, %f29;
	cvt.rzi.f32.f32 	%f33, %f32;
	fma.rn.f32 	%f41, %f33, 0fBFC00000, %f26;
	sub.s32 	%r15, %r15, %r12;
	mov.b32 	%r14, %f41;
	setp.ne.s32 	%p9, %r15, 0;
	setp.ne.s32 	%p10, %r14, 0;
	and.pred  	%p11, %p9, %p10;
	@%p11 bra 	$L__BB0_9;
$L__BB0_10:
	setp.gt.u32 	%p12, %r2, 2139095039;
	selp.f32 	%f35, 0f7FFFFFFF, 0f4B800000, %p12;
	mul.f32 	%f36, %f41, 0f34000000;
	mul.f32 	%f42, %f35, %f36;
$L__BB0_11:
	abs.f32 	%f37, %f42;
	setp.nan.f32 	%p13, %f37, %f37;
	copysign.f32 	%f38, %f1, %f42;
	selp.f32 	%f39, %f42, %f38, %p13;
	st.global.f32 	[%rd1], %f39;
	ret;

}
	// .globl	_Z11vv_update_vPfS_S_
.visible .entry _Z11vv_update_vPfS_S_(
	.param .u64 .ptr .align 1 _Z11vv_update_vPfS_S__param_0,
	.param .u64 .ptr .align 1 _Z11vv_update_vPfS_S__param_1,
	.param .u64 .ptr .align 1 _Z11vv_update_vPfS_S__param_2
)
{
	.reg .b32 	%r<2>;
	.reg .b32 	%f<4>;
	.reg .b64 	%rd<8>;

	ld.param.u64 	%rd1, [_Z11vv_update_vPfS_S__param_0];
	ld.param.u64 	%rd2, [_Z11vv_update_vPfS_S__param_2];
	cvta.to.global.u64 	%rd3, %rd1;
	cvta.to.global.u64 	%rd4, %rd2;
	mov.u32 	%r1, %ctaid.x;
	mul.wide.u32 	%rd5, %r1, 4;
	add.s64 	%rd6, %rd4, %rd5;
	ld.global.f32 	%f1, [%rd6];
	add.s64 	%rd7, %rd3, %rd5;
	ld.global.f32 	%f2, [%rd7];
	fma.rn.f32 	%f3, %f2, 0f3B03126F, %f1;
	st.global.f32 	[%rd6], %f3;
	ret;

}
	// .globl	_Z19calcForces_intraboxPfS_PiS0_
.visible .entry _Z19calcForces_intraboxPfS_PiS0_(
	.param .u64 .ptr .align 1 _Z19calcForces_intraboxPfS_PiS0__param_0,
	.param .u64 .ptr .align 1 _Z19calcForces_intraboxPfS_PiS0__param_1,
	.param .u64 .ptr .align 1 _Z19calcForces_intraboxPfS_PiS0__param_2,
	.param .u64 .ptr .align 1 _Z19calcForces_intraboxPfS_PiS0__param_3
)
{
	.reg .pred 	%p<9>;
	.reg .b32 	%r<26>;
	.reg .b32 	%f<94>;
	.reg .b64 	%rd<17>;

	ld.param.u64 	%rd2, [_Z19calcForces_intraboxPfS_PiS0__param_0];
	ld.param.u64 	%rd3, [_Z19calcForces_intraboxPfS_PiS0__param_1];
	ld.param.u64 	%rd4, [_Z19calcForces_intraboxPfS_PiS0__param_2];
	ld.param.u64 	%rd5, [_Z19calcForces_intraboxPfS_PiS0__param_3];
	cvta.to.global.u64 	%rd6, %rd5;
	mov.u32 	%r14, %ctaid.x;
	mov.u32 	%r1, %tid.x;
	mul.lo.s32 	%r2, %r1, 3;
	mul.wide.u32 	%rd7, %r14, 4;
	add.s64 	%rd8, %rd6, %rd7;
	ld.global.u32 	%r3, [%rd8];
	ld.global.u32 	%r4, [%rd8+4];
	sub.s32 	%r5, %r4, %r3;
	setp.ge.s32 	%p1, %r1, %r5;
	@%p1 bra 	$L__BB2_12;
	cvta.to.global.u64 	%rd9, %rd3;
	cvta.to.global.u64 	%rd10, %rd4;
	add.s32 	%r6, %r3, %r1;
	mul.wide.s32 	%rd11, %r6, 4;
	add.s64 	%rd12, %rd10, %rd11;
	ld.global.u32 	%r15, [%rd12];
	mul.wide.s32 	%rd13, %r15, 4;
	add.s64 	%rd14, %rd9, %rd13;
	ld.global.f32 	%f4, [%rd14];
	shl.b32 	%r16, %r2, 2;
	mov.u32 	%r17, shared;
	add.s32 	%r7, %r17, %r16;
	st.shared.f32 	[%r7], %f4;
	ld.global.f32 	%f5, [%rd14+4];
	st.shared.f32 	[%r7+4], %f5;
	ld.global.f32 	%f6, [%rd14+8];
	st.shared.f32 	[%r7+8], %f6;
	bar.sync 	0;
	ld.shared.f32 	%f1, [%r7];
	ld.shared.f32 	%f2, [%r7+4];
	ld.shared.f32 	%f3, [%r7+8];
	add.s32 	%r25, %r1, 1;
	setp.ge.u32 	%p2, %r25, %r5;
	@%p2 bra 	$L__BB2_12;
	cvta.to.global.u64 	%rd15, %rd2;
	mul.wide.u32 	%rd16, %r2, 4;
	add.s64 	%rd1, %rd15, %rd16;
	sub.s32 	%r18, %r1, %r4;
	add.s32 	%r19, %r18, %r3;
	and.b32  	%r20, %r19, 1;
	setp.eq.b32 	%p3, %r20, 1;
	@%p3 bra 	$L__BB2_6;
	ld.shared.f32 	%f7, [%r7+12];
	sub.f32 	%f8, %f1, %f7;
	div.rn.f32 	%f9, %f8, 0f40400000;
	mov.f32 	%f10, 0f3F000000;
	copysign.f32 	%f11, %f9, %f10;
	add.rz.f32 	%f12, %f9, %f11;
	cvt.rzi.f32.f32 	%f13, %f12;
	mul.f32 	%f14, %f13, 0f40400000;
	sub.f32 	%f15, %f8, %f14;
	ld.shared.f32 	%f16, [%r7+16];
	sub.f32 	%f17, %f2, %f16;
	div.rn.f32 	%f18, %f17, 0f40400000;
	copysign.f32 	%f19, %f18, %f10;
	add.rz.f32 	%f20, %f18, %f19;
	cvt.rzi.f32.f32 	%f21, %f20;
	mul.f32 	%f22, %f21, 0f40400000;
	sub.f32 	%f23, %f17, %f22;
	ld.shared.f32 	%f24, [%r7+20];
	sub.f32 	%f25, %f3, %f24;
	div.rn.f32 	%f26, %f25, 0f40400000;
	copysign.f32 	%f27, %f26, %f10;
	add.rz.f32 	%f28, %f26, %f27;
	cvt.rzi.f32.f32 	%f29, %f28;
	mul.f32 	%f30, %f29, 0f40400000;
	sub.f32 	%f31, %f25, %f30;
	mul.f32 	%f32, %f23, %f23;
	fma.rn.f32 	%f33, %f15, %f15, %f32;
	fma.rn.f32 	%f34, %f31, %f31, %f33;
	setp.neu.f32 	%p4, %f34, 0f00000000;
	@%p4 bra 	$L__BB2_5;
	cvt.rn.f32.u32 	%f35, %r25;
	st.global.f32 	[%rd1], %f35;
$L__BB2_5:
	add.s32 	%r25, %r1, 2;
$L__BB2_6:
	add.s32 	%r21, %r4, -2;
	setp.eq.s32 	%p5, %r21, %r6;
	@%p5 bra 	$L__BB2_12;
$L__BB2_7:
	mad.lo.s32 	%r12, %r25, 12, %r17;
	ld.shared.f32 	%f36, [%r12];
	sub.f32 	%f37, %f1, %f36;
	div.rn.f32 	%f38, %f37, 0f40400000;
	mov.f32 	%f39, 0f3F000000;
	copysign.f32 	%f40, %f38, %f39;
	add.rz.f32 	%f41, %f38, %f40;
	cvt.rzi.f32.f32 	%f42, %f41;
	mul.f32 	%f43, %f42, 0f40400000;
	sub.f32 	%f44, %f37, %f43;
	ld.shared.f32 	%f45, [%r12+4];
	sub.f32 	%f46, %f2, %f45;
	div.rn.f32 	%f47, %f46, 0f40400000;
	copysign.f32 	%f48, %f47, %f39;
	add.rz.f32 	%f49, %f47, %f48;
	cvt.rzi.f32.f32 	%f50, %f49;
	mul.f32 	%f51, %f50, 0f40400000;
	sub.f32 	%f52, %f46, %f51;
	ld.shared.f32 	%f53, [%r12+8];
	sub.f32 	%f54, %f3, %f53;
	div.rn.f32 	%f55, %f54, 0f40400000;
	copysign.f32 	%f56, %f55, %f39;
	add.rz.f32 	%f57, %f55, %f56;
	cvt.rzi.f32.f32 	%f58, %f57;
	mul.f32 	%f59, %f58, 0f40400000;
	sub.f32 	%f60, %f54, %f59;
	mul.f32 	%f61, %f52, %f52;
	fma.rn.f32 	%f62, %f44, %f44, %f61;
	fma.rn.f32 	%f63, %f60, %f60, %f62;
	setp.neu.f32 	%p6, %f63, 0f00000000;
	@%p6 bra 	$L__BB2_9;
	cvt.rn.f32.u32 	%f64, %r25;
	st.global.f32 	[%rd1], %f64;
$L__BB2_9:
	ld.shared.f32 	%f65, [%r12+12];
	sub.f32 	%f66, %f1, %f65;
	div.rn.f32 	%f67, %f66, 0f40400000;
	mov.f32 	%f68, 0f3F000000;
	copysign.f32 	%f69, %f67, %f68;
	add.rz.f32 	%f70, %f67, %f69;
	cvt.rzi.f32.f32 	%f71, %f70;
	mul.f32 	%f72, %f71, 0f40400000;
	sub.f32 	%f73, %f66, %f72;
	ld.shared.f32 	%f74, [%r12+16];
	sub.f32 	%f75, %f2, %f74;
	div.rn.f32 	%f76, %f75, 0f40400000;
	copysign.f32 	%f77, %f76, %f68;
	add.rz.f32 	%f78, %f76, %f77;
	cvt.rzi.f32.f32 	%f79, %f78;
	mul.f32 	%f80, %f79, 0f40400000;
	sub.f32 	%f81, %f75, %f80;
	ld.shared.f32 	%f82, [%r12+20];
	sub.f32 	%f83, %f3, %f82;
	div.rn.f32 	%f84, %f83, 0f40400000;
	copysign.f32 	%f85, %f84, %f68;
	add.rz.f32 	%f86, %f84, %f85;
	cvt.rzi.f32.f32 	%f87, %f86;
	mul.f32 	%f88, %f87, 0f40400000;
	sub.f32 	%f89, %f83, %f88;
	mul.f32 	%f90, %f81, %f81;
	fma.rn.f32 	%f91, %f73, %f73, %f90;
	fma.rn.f32 	%f92, %f89, %f89, %f91;
	setp.neu.f32 	%p7, %f92, 0f00000000;
	@%p7 bra 	$L__BB2_11;
	add.s32 	%r23, %r25, 1;
	cvt.rn.f32.u32 	%f93, %r23;
	st.global.f32 	[%rd1], %f93;
$L__BB2_11:
	add.s32 	%r25, %r25, 2;
	setp.lt.s32 	%p8, %r25, %r5;
	@%p8 bra 	$L__BB2_7;
$L__BB2_12:
	ret;

}
	// .globl	_Z6test_FPf
.visible .entry _Z6test_FPf(
	.param .u64 .ptr .align 1 _Z6test_FPf_param_0
)
{
	.reg .b32 	%r<4>;
	.reg .b32 	%f<2>;
	.reg .b64 	%rd<5>;

	ld.param.u64 	%rd1, [_Z6test_FPf_param_0];
	cvta.to.global.u64 	%rd2, %rd1;
	mov.u32 	%r1, %ctaid.x;
	mov.u32 	%r2, %tid.x;
	mad.lo.s32 	%r3, %r1, 3, %r2;
	cvt.rn.f32.u32 	%f1, %r3;
	mul.wide.u32 	%rd3, %r3, 4;
	add.s64 	%rd4, %rd2, %rd3;
	st.global.f32 	[%rd4], %f1;
	ret;

}
	// .globl	_Z14update_BoxpairPfS_PiS0_
.visible .entry _Z14update_BoxpairPfS_PiS0_(
	.param .u64 .ptr .align 1 _Z14update_BoxpairPfS_PiS0__param_0,
	.param .u64 .ptr .align 1 _Z14update_BoxpairPfS_PiS0__param_1,
	.param .u64 .ptr .align 1 _Z14update_BoxpairPfS_PiS0__param_2,
	.param .u64 .ptr .align 1 _Z14update_BoxpairPfS_PiS0__param_3
)
{


	ret;

}


// ===== COMPILED SASS (sm_100) =====

	.target	sm_100

	.elftype	@"ET_EXEC"


//--------------------- .note.nv.tkinfo           --------------------------
	.section	.note.nv.tkinfo,"",@"SHT_NOTE"
	.sectionflags	@"SHF_NOTE_NV_TKINFO"
	.tkinfo
        /*0018*/ 	.word	0x00000002
        /*0030*/ 	.string	""
        /*0030*/ 	.string	"ptxas"
        /*0030*/ 	.string	"Cuda compilation tools, release 13.0, V13.0.88"
        /*0030*/ 	.string	"Build cuda_13.0.r13.0/compiler.36424714_0"
        /*0030*/ 	.string	"-arch sm_100 -m 64 "



//--------------------- .note.nv.cuinfo           --------------------------
	.section	.note.nv.cuinfo,"",@"SHT_NOTE"
	.sectionflags	@"SHF_NOTE_NV_CUINFO"
        /*0018*/ 	.short	0x0002
        /*001a*/ 	.short	0x0064
        /*001c*/ 	.short	0x0082
	.zero		2


//--------------------- .nv.info                  --------------------------
	.section	.nv.info,"",@"SHT_CUDA_INFO"
	.align	4


	//----- nvinfo : EIATTR_REGCOUNT
	.align		4
        /*0000*/ 	.byte	0x04, 0x2f
        /*0002*/ 	.short	(.L_1 - .L_0)
	.align		4
.L_0:
        /*0004*/ 	.word	index@(_Z11vv_update_rPfS_S_)
        /*0008*/ 	.word	0x0000000c


	//----- nvinfo : EIATTR_FRAME_SIZE
	.align		4
.L_1:
        /*000c*/ 	.byte	0x04, 0x11
        /*000e*/ 	.short	(.L_3 - .L_2)
	.align		4
.L_2:
        /*0010*/ 	.word	index@(_Z11vv_update_rPfS_S_)
        /*0014*/ 	.word	0x00000000


	//----- nvinfo : EIATTR_REGCOUNT
	.align		4
.L_3:
        /*0018*/ 	.byte	0x04, 0x2f
        /*001a*/ 	.short	(.L_5 - .L_4)
	.align		4
.L_4:
        /*001c*/ 	.word	index@(_Z11vv_update_vPfS_S_)
        /*0020*/ 	.word	0x0000000a


	//----- nvinfo : EIATTR_FRAME_SIZE
	.align		4
.L_5:
        /*0024*/ 	.byte	0x04, 0x11
        /*0026*/ 	.short	(.L_7 - .L_6)
	.align		4
.L_6:
        /*0028*/ 	.word	index@(_Z11vv_update_vPfS_S_)
        /*002c*/ 	.word	0x00000000


	//----- nvinfo : EIATTR_REGCOUNT
	.align		4
.L_7:
        /*0030*/ 	.byte	0x04, 0x2f
        /*0032*/ 	.short	(.L_9 - .L_8)
	.align		4
.L_8:
        /*0034*/ 	.word	index@(_Z19calcForces_intraboxPfS_PiS0_)
        /*0038*/ 	.word	0x0000001d


	//----- nvinfo : EIATTR_FRAME_SIZE
	.align		4
.L_9:
        /*003c*/ 	.byte	0x04, 0x11
        /*003e*/ 	.short	(.L_11 - .L_10)
	.align		4
.L_10:
        /*0040*/ 	.word	index@($__internal_0_$__cuda_sm3x_div_rn_noftz_f32_slowpath)
        /*0044*/ 	.word	0x00000000


	//----- nvinfo : EIATTR_FRAME_SIZE
	.align		4
.L_11:
        /*0048*/ 	.byte	0x04, 0x11
        /*004a*/ 	.short	(.L_13 - .L_12)
	.align		4
.L_12:
        /*004c*/ 	.word	index@(_Z19calcForces_intraboxPfS_PiS0_)
        /*0050*/ 	.word	0x00000000


	//----- nvinfo : EIATTR_REGCOUNT
	.align		4
.L_13:
        /*0054*/ 	.byte	0x04, 0x2f
        /*0056*/ 	.short	(.L_15 - .L_14)
	.align		4
.L_14:
        /*0058*/ 	.word	index@(_Z6test_FPf)
        /*005c*/ 	.word	0x00000008


	//----- nvinfo : EIATTR_FRAME_SIZE
	.align		4
.L_15:
        /*0060*/ 	.byte	0x04, 0x11
        /*0062*/ 	.short	(.L_17 - .L_16)
	.align		4
.L_16:
        /*0064*/ 	.word	index@(_Z6test_FPf)
        /*0068*/ 	.word	0x00000000


	//----- nvinfo : EIATTR_REGCOUNT
	.align		4
.L_17:
        /*006c*/ 	.byte	0x04, 0x2f
        /*006e*/ 	.short	(.L_19 - .L_18)
	.align		4
.L_18:
        /*0070*/ 	.word	index@(_Z14update_BoxpairPfS_PiS0_)
        /*0074*/ 	.word	0x00000004


	//----- nvinfo : EIATTR_FRAME_SIZE
	.align		4
.L_19:
        /*0078*/ 	.byte	0x04, 0x11
        /*007a*/ 	.short	(.L_21 - .L_20)
	.align		4
.L_20:
        /*007c*/ 	.word	index@(_Z14update_BoxpairPfS_PiS0_)
        /*0080*/ 	.word	0x00000000


	//----- nvinfo : EIATTR_MIN_STACK_SIZE
	.align		4
.L_21:
        /*0084*/ 	.byte	0x04, 0x12
        /*0086*/ 	.short	(.L_23 - .L_22)
	.align		4
.L_22:
        /*0088*/ 	.word	index@(_Z14update_BoxpairPfS_PiS0_)
        /*008c*/ 	.word	0x00000000


	//----- nvinfo : EIATTR_MIN_STACK_SIZE
	.align		4
.L_23:
        /*0090*/ 	.byte	0x04, 0x12
        /*0092*/ 	.short	(.L_25 - .L_24)
	.align		4
.L_24:
        /*0094*/ 	.word	index@(_Z6test_FPf)
        /*0098*/ 	.word	0x00000000


	//----- nvinfo : EIATTR_MIN_STACK_SIZE
	.align		4
.L_25:
        /*009c*/ 	.byte	0x04, 0x12
        /*009e*/ 	.short	(.L_27 - .L_26)
	.align		4
.L_26:
        /*00a0*/ 	.word	index@(_Z19calcForces_intraboxPfS_PiS0_)
        /*00a4*/ 	.word	0x00000000


	//----- nvinfo : EIATTR_MIN_STACK_SIZE
	.align		4
.L_27:
        /*00a8*/ 	.byte	0x04, 0x12
        /*00aa*/ 	.short	(.L_29 - .L_28)
	.align		4
.L_28:
        /*00ac*/ 	.word	index@(_Z11vv_update_vPfS_S_)
        /*00b0*/ 	.word	0x00000000


	//----- nvinfo : EIATTR_MIN_STACK_SIZE
	.align		4
.L_29:
        /*00b4*/ 	.byte	0x04, 0x12
        /*00b6*/ 	.short	(.L_31 - .L_30)
	.align		4
.L_30:
        /*00b8*/ 	.word	index@(_Z11vv_update_rPfS_S_)
        /*00bc*/ 	.word	0x00000000
.L_31:


//--------------------- .nv.compat                --------------------------
	.section	.nv.compat,"",@"SHT_CUDA_COMPAT_INFO"
	.align	4
        /*0000*/ 	.byte	0x02, 0x09, 0x00, 0x00, 0x02, 0x02, 0x01, 0x00, 0x02, 0x05, 0x05, 0x00, 0x03, 0x07, 0x01, 0x01
        /*0010*/ 	.byte	0x02, 0x03, 0x00, 0x00, 0x02, 0x06, 0x01, 0x00, 0x04, 0x0b, 0x08, 0x00, 0x01, 0x00, 0x00, 0x00
        /*0020*/ 	.byte	0x00, 0x00, 0x00, 0x00


//--------------------- .nv.info._Z14update_BoxpairPfS_PiS0_ --------------------------
	.section	.nv.info._Z14update_BoxpairPfS_PiS0_,"",@"SHT_CUDA_INFO"
	.sectionflags	@""
	.align	4


	//----- nvinfo : EIATTR_CUDA_API_VERSION
	.align		4
        /*0000*/ 	.byte	0x04, 0x37
        /*0002*/ 	.short	(.L_33 - .L_32)
.L_32:
        /*0004*/ 	.word	0x00000082


	//----- nvinfo : EIATTR_KPARAM_INFO
	.align		4
.L_33:
        /*0008*/ 	.byte	0x04, 0x17
        /*000a*/ 	.short	(.L_35 - .L_34)
.L_34:
        /*000c*/ 	.word	0x00000000
        /*0010*/ 	.short	0x0003
        /*0012*/ 	.short	0x0018
        /*0014*/ 	.byte	0x00, 0xf5, 0x21, 0x00


	//----- nvinfo : EIATTR_KPARAM_INFO
	.align		4
.L_35:
        /*0018*/ 	.byte	0x04, 0x17
        /*001a*/ 	.short	(.L_37 - .L_36)
.L_36:
        /*001c*/ 	.word	0x00000000
        /*0020*/ 	.short	0x0002
        /*0022*/ 	.short	0x0010
        /*0024*/ 	.byte	0x00, 0xf5, 0x21, 0x00


	//----- nvinfo : EIATTR_KPARAM_INFO
	.align		4
.L_37:
        /*0028*/ 	.byte	0x04, 0x17
        /*002a*/ 	.short	(.L_39 - .L_38)
.L_38:
        /*002c*/ 	.word	0x00000000
        /*0030*/ 	.short	0x0001
        /*0032*/ 	.short	0x0008
        /*0034*/ 	.byte	0x00, 0xf5, 0x21, 0x00


	//----- nvinfo : EIATTR_KPARAM_INFO
	.align		4
.L_39:
        /*0038*/ 	.byte	0x04, 0x17
        /*003a*/ 	.short	(.L_41 - .L_40)
.L_40:
        /*003c*/ 	.word	0x00000000
        /*0040*/ 	.short	0x0000
        /*0042*/ 	.short	0x0000
        /*0044*/ 	.byte	0x00, 0xf5, 0x21, 0x00


	//----- nvinfo : EIATTR_SPARSE_MMA_MASK
	.align		4
.L_41:
        /*0048*/ 	.byte	0x03, 0x50
        /*004a*/ 	.short	0x0000


	//----- nvinfo : EIATTR_MAXREG_COUNT
	.align		4
        /*004c*/ 	.byte	0x03, 0x1b
        /*004e*/ 	.short	0x00ff


	//----- nvinfo : EIATTR_MERCURY_ISA_VERSION
	.align		4
        /*0050*/ 	.byte	0x03, 0x5f
        /*0052*/ 	.short	0x0101


	//----- nvinfo : EIATTR_VRC_CTA_INIT_COUNT
	.align		4
        /*0054*/ 	.byte	0x02, 0x4a
	.zero		1
	.zero		1


	//----- nvinfo : EIATTR_EXIT_INSTR_OFFSETS
	.align		4
        /*0058*/ 	.byte	0x04, 0x1c
        /*005a*/ 	.short	(.L_43 - .L_42)


	//   ....[0]....
.L_42:
        /*005c*/ 	.word	0x00000010


	//----- nvinfo : EIATTR_CBANK_PARAM_SIZE
	.align		4
.L_43:
        /*0060*/ 	.byte	0x03, 0x19
        /*0062*/ 	.short	0x0020


	//----- nvinfo : EIATTR_PARAM_CBANK
	.align		4
        /*0064*/ 	.byte	0x04, 0x0a
        /*0066*/ 	.short	(.L_45 - .L_44)
	.align		4
.L_44:
        /*0068*/ 	.word	index@(.nv.constant0._Z14update_BoxpairPfS_PiS0_)
        /*006c*/ 	.short	0x0380
        /*006e*/ 	.short	0x0020


	//----- nvinfo : EIATTR_SW_WAR
	.align		4
.L_45:
        /*0070*/ 	.byte	0x04, 0x36
        /*0072*/ 	.short	(.L_47 - .L_46)
.L_46:
        /*0074*/ 	.word	0x00000008
.L_47:


//--------------------- .nv.info._Z6test_FPf      --------------------------
	.section	.nv.info._Z6test_FPf,"",@"SHT_CUDA_INFO"
	.sectionflags	@""
	.align	4


	//----- nvinfo : EIATTR_CUDA_API_VERSION
	.align		4
        /*0000*/ 	.byte	0x04, 0x37
        /*0002*/ 	.short	(.L_49 - .L_48)
.L_48:
        /*0004*/ 	.word	0x00000082


	//----- nvinfo : EIATTR_KPARAM_INFO
	.align		4
.L_49:
        /*0008*/ 	.byte	0x04, 0x17
        /*000a*/ 	.short	(.L_51 - .L_50)
.L_50:
        /*000c*/ 	.word	0x00000000
        /*0010*/ 	.short	0x0000
        /*0012*/ 	.short	0x0000
        /*0014*/ 	.byte	0x00, 0xf5, 0x21, 0x00


	//----- nvinfo : EIATTR_SPARSE_MMA_MASK
	.align		4
.L_51:
        /*0018*/ 	.byte	0x03, 0x50
        /*001a*/ 	.short	0x0000


	//----- nvinfo : EIATTR_MAXREG_COUNT
	.align		4
        /*001c*/ 	.byte	0x03, 0x1b
        /*001e*/ 	.short	0x00ff


	//----- nvinfo : EIATTR_MERCURY_ISA_VERSION
	.align		4
        /*0020*/ 	.byte	0x03, 0x5f
        /*0022*/ 	.short	0x0101


	//----- nvinfo : EIATTR_VRC_CTA_INIT_COUNT
	.align		4
        /*0024*/ 	.byte	0x02, 0x4a
	.zero		1
	.zero		1


	//----- nvinfo : EIATTR_EXIT_INSTR_OFFSETS
	.align		4
        /*0028*/ 	.byte	0x04, 0x1c
        /*002a*/ 	.short	(.L_53 - .L_52)


	//   ....[0]....
.L_52:
        /*002c*/ 	.word	0x00000090


	//----- nvinfo : EIATTR_CBANK_PARAM_SIZE
	.align		4
.L_53:
        /*0030*/ 	.byte	0x03, 0x19
        /*0032*/ 	.short	0x0008


	//----- nvinfo : EIATTR_PARAM_CBANK
	.align		4
        /*0034*/ 	.byte	0x04, 0x0a
        /*0036*/ 	.short	(.L_55 - .L_54)
	.align		4
.L_54:
        /*0038*/ 	.word	index@(.nv.constant0._Z6test_FPf)
        /*003c*/ 	.short	0x0380
        /*003e*/ 	.short	0x0008


	//----- nvinfo : EIATTR_SW_WAR
	.align		4
.L_55:
        /*0040*/ 	.byte	0x04, 0x36
        /*0042*/ 	.short	(.L_57 - .L_56)
.L_56:
        /*0044*/ 	.word	0x00000008
.L_57:


//--------------------- .nv.info._Z19calcForces_intraboxPfS_PiS0_ --------------------------
	.section	.nv.info._Z19calcForces_intraboxPfS_PiS0_,"",@"SHT_CUDA_INFO"
	.sectionflags	@""
	.align	4


	//----- nvinfo : EIATTR_CUDA_API_VERSION
	.align		4
        /*0000*/ 	.byte	0x04, 0x37
        /*0002*/ 	.short	(.L_59 - .L_58)
.L_58:
        /*0004*/ 	.word	0x00000082


	//----- nvinfo : EIATTR_KPARAM_INFO
	.align		4
.L_59:
        /*0008*/ 	.byte	0x04, 0x17
        /*000a*/ 	.short	(.L_61 - .L_60)
.L_60:
        /*000c*/ 	.word	0x00000000
        /*0010*/ 	.short	0x0003
        /*0012*/ 	.short	0x0018
        /*0014*/ 	.byte	0x00, 0xf5, 0x21, 0x00


	//----- nvinfo : EIATTR_KPARAM_INFO
	.align		4
.L_61:
        /*0018*/ 	.byte	0x04, 0x17
        /*001a*/ 	.short	(.L_63 - .L_62)
.L_62:
        /*001c*/ 	.word	0x00000000
        /*0020*/ 	.short	0x0002
        /*0022*/ 	.short	0x0010
        /*0024*/ 	.byte	0x00, 0xf5, 0x21, 0x00


	//----- nvinfo : EIATTR_KPARAM_INFO
	.align		4
.L_63:
        /*0028*/ 	.byte	0x04, 0x17
        /*002a*/ 	.short	(.L_65 - .L_64)
.L_64:
        /*002c*/ 	.word	0x00000000
        /*0030*/ 	.short	0x0001
        /*0032*/ 	.short	0x0008
        /*0034*/ 	.byte	0x00, 0xf5, 0x21, 0x00


	//----- nvinfo : EIATTR_KPARAM_INFO
	.align		4
.L_65:
        /*0038*/ 	.byte	0x04, 0x17
        /*003a*/ 	.short	(.L_67 - .L_66)
.L_66:
        /*003c*/ 	.word	0x00000000
        /*0040*/ 	.short	0x0000
        /*0042*/ 	.short	0x0000
        /*0044*/ 	.byte	0x00, 0xf5, 0x21, 0x00


	//----- nvinfo : EIATTR_SPARSE_MMA_MASK
	.align		4
.L_67:
        /*0048*/ 	.byte	0x03, 0x50
        /*004a*/ 	.short	0x0000


	//----- nvinfo : EIATTR_MAXREG_COUNT
	.align		4
        /*004c*/ 	.byte	0x03, 0x1b
        /*004e*/ 	.short	0x00ff


	//----- nvinfo : EIATTR_NUM_BARRIERS
	.align		4
        /*0050*/ 	.byte	0x02, 0x4c
        /*0052*/ 	.byte	0x01
	.zero		1


	//----- nvinfo : EIATTR_MERCURY_ISA_VERSION
	.align		4
        /*0054*/ 	.byte	0x03, 0x5f
        /*0056*/ 	.short	0x0101


	//----- nvinfo : EIATTR_VRC_CTA_INIT_COUNT
	.align		4
        /*0058*/ 	.byte	0x02, 0x4a
	.zero		1
	.zero		1


	//----- nvinfo : EIATTR_EXIT_INSTR_OFFSETS
	.align		4
        /*005c*/ 	.byte	0x04, 0x1c
        /*005e*/ 	.short	(.L_69 - .L_68)


	//   ....[0]....
.L_68:
        /*0060*/ 	.word	0x000000a0


	//   ....[1]....
        /*0064*/ 	.word	0x000001e0


	//   ....[2]....
        /*0068*/ 	.word	0x00000720


	//   ....[3]....
        /*006c*/ 	.word	0x00000fc0


	//----- nvinfo : EIATTR_CRS_STACK_SIZE
	.align		4
.L_69:
        /*0070*/ 	.byte	0x04, 0x1e
        /*0072*/ 	.short	(.L_71 - .L_70)
.L_70:
        /*0074*/ 	.word	0x00000000


	//----- nvinfo : EIATTR_CBANK_PARAM_SIZE
	.align		4
.L_71:
        /*0078*/ 	.byte	0x03, 0x19
        /*007a*/ 	.short	0x0020


	//----- nvinfo : EIATTR_PARAM_CBANK
	.align		4
        /*007c*/ 	.byte	0x04, 0x0a
        /*007e*/ 	.short	(.L_73 - .L_72)
	.align		4
.L_72:
        /*0080*/ 	.word	index@(.nv.constant0._Z19calcForces_intraboxPfS_PiS0_)
        /*0084*/ 	.short	0x0380
        /*0086*/ 	.short	0x0020


	//----- nvinfo : EIATTR_SW_WAR
	.align		4
.L_73:
        /*0088*/ 	.byte	0x04, 0x36
        /*008a*/ 	.short	(.L_75 - .L_74)
.L_74:
        /*008c*/ 	.word	0x00000008
.L_75:


//--------------------- .nv.info._Z11vv_update_vPfS_S_ --------------------------
	.section	.nv.info._Z11vv_update_vPfS_S_,"",@"SHT_CUDA_INFO"
	.sectionflags	@""
	.align	4


	//----- nvinfo : EIATTR_CUDA_API_VERSION
	.align		4
        /*0000*/ 	.byte	0x04, 0x37
        /*0002*/ 	.short	(.L_77 - .L_76)
.L_76:
        /*0004*/ 	.word	0x00000082


	//----- nvinfo : EIATTR_KPARAM_INFO
	.align		4
.L_77:
        /*0008*/ 	.byte	0x04, 0x17
        /*000a*/ 	.short	(.L_79 - .L_78)
.L_78:
        /*000c*/ 	.word	0x00000000
        /*0010*/ 	.short	0x0002
        /*0012*/ 	.short	0x0010
        /*0014*/ 	.byte	0x00, 0xf5, 0x21, 0x00


	//----- nvinfo : EIATTR_KPARAM_INFO
	.align		4
.L_79:
        /*0018*/ 	.byte	0x04, 0x17
        /*001a*/ 	.short	(.L_81 - .L_80)
.L_80:
        /*001c*/ 	.word	0x00000000
        /*0020*/ 	.short	0x0001
        /*0022*/ 	.short	0x0008
        /*0024*/ 	.byte	0x00, 0xf5, 0x21, 0x00


	//----- nvinfo : EIATTR_KPARAM_INFO
	.align		4
.L_81:
        /*0028*/ 	.byte	0x04, 0x17
        /*002a*/ 	.short	(.L_83 - .L_82)
.L_82:
        /*002c*/ 	.word	0x00000000
        /*0030*/ 	.short	0x0000
        /*0032*/ 	.short	0x0000
        /*0034*/ 	.byte	0x00, 0xf5, 0x21, 0x00


	//----- nvinfo : EIATTR_SPARSE_MMA_MASK
	.align		4
.L_83:
        /*0038*/ 	.byte	0x03, 0x50
        /*003a*/ 	.short	0x0000


	//----- nvinfo : EIATTR_MAXREG_COUNT
	.align		4
        /*003c*/ 	.byte	0x03, 0x1b
        /*003e*/ 	.short	0x00ff


	//----- nvinfo : EIATTR_MERCURY_ISA_VERSION
	.align		4
        /*0040*/ 	.byte	0x03, 0x5f
        /*0042*/ 	.short	0x0101


	//----- nvinfo : EIATTR_VRC_CTA_INIT_COUNT
	.align		4
        /*0044*/ 	.byte	0x02, 0x4a
	.zero		1
	.zero		1


	//----- nvinfo : EIATTR_EXIT_INSTR_OFFSETS
	.align		4
        /*0048*/ 	.byte	0x04, 0x1c
        /*004a*/ 	.short	(.L_85 - .L_84)


	//   ....[0]....
.L_84:
        /*004c*/ 	.word	0x000000b0


	//----- nvinfo : EIATTR_CBANK_PARAM_SIZE
	.align		4
.L_85:
        /*0050*/ 	.byte	0x03, 0x19
        /*0052*/ 	.short	0x0018


	//----- nvinfo : EIATTR_PARAM_CBANK
	.align		4
        /*0054*/ 	.byte	0x04, 0x0a
        /*0056*/ 	.short	(.L_87 - .L_86)
	.align		4
.L_86:
        /*0058*/ 	.word	index@(.nv.constant0._Z11vv_update_vPfS_S_)
        /*005c*/ 	.short	0x0380
        /*005e*/ 	.short	0x0018


	//----- nvinfo : EIATTR_SW_WAR
	.align		4
.L_87:
        /*0060*/ 	.byte	0x04, 0x36
        /*0062*/ 	.short	(.L_89 - .L_88)
.L_88:
        /*0064*/ 	.word	0x00000008
.L_89:


//--------------------- .nv.info._Z11vv_update_rPfS_S_ --------------------------
	.section	.nv.info._Z11vv_update_rPfS_S_,"",@"SHT_CUDA_INFO"
	.sectionflags	@""
	.align	4


	//----- nvinfo : EIATTR_CUDA_API_VERSION
	.align		4
        /*0000*/ 	.byte	0x04, 0x37
        /*0002*/ 	.short	(.L_91 - .L_90)
.L_90:
        /*0004*/ 	.word	0x00000082


	//----- nvinfo : EIATTR_KPARAM_INFO
	.align		4
.L_91:
        /*0008*/ 	.byte	0x04, 0x17
        /*000a*/ 	.short	(.L_93 - .L_92)
.L_92:
        /*000c*/ 	.word	0x00000000
        /*0010*/ 	.short	0x0002
        /*0012*/ 	.short	0x0010
        /*0014*/ 	.byte	0x00, 0xf5, 0x21, 0x00


	//----- nvinfo : EIATTR_KPARAM_INFO
	.align		4
.L_93:
        /*0018*/ 	.byte	0x04, 0x17
        /*001a*/ 	.short	(.L_95 - .L_94)
.L_94:
        /*001c*/ 	.word	0x00000000
        /*0020*/ 	.short	0x0001
        /*0022*/ 	.short	0x0008
        /*0024*/ 	.byte	0x00, 0xf5, 0x21, 0x00


	//----- nvinfo : EIATTR_KPARAM_INFO
	.align		4
.L_95:
        /*0028*/ 	.byte	0x04, 0x17
        /*002a*/ 	.short	(.L_97 - .L_96)
.L_96:
        /*002c*/ 	.word	0x00000000
        /*0030*/ 	.short	0x0000
        /*0032*/ 	.short	0x0000
        /*0034*/ 	.byte	0x00, 0xf5, 0x21, 0x00


	//----- nvinfo : EIATTR_SPARSE_MMA_MASK
	.align		4
.L_97:
        /*0038*/ 	.byte	0x03, 0x50
        /*003a*/ 	.short	0x0000


	//----- nvinfo : EIATTR_MAXREG_COUNT
	.align		4
        /*003c*/ 	.byte	0x03, 0x1b
        /*003e*/ 	.short	0x00ff


	//----- nvinfo : EIATTR_MERCURY_ISA_VERSION
	.align		4
        /*0040*/ 	.byte	0x03, 0x5f
        /*0042*/ 	.short	0x0101


	//----- nvinfo : EIATTR_VRC_CTA_INIT_COUNT
	.align		4
        /*0044*/ 	.byte	0x02, 0x4a
	.zero		1
	.zero		1


	//----- nvinfo : EIATTR_EXIT_INSTR_OFFSETS
	.align		4
        /*0048*/ 	.byte	0x04, 0x1c
        /*004a*/ 	.short	(.L_99 - .L_98)


	//   ....[0]....
.L_98:
        /*004c*/ 	.word	0x00000440


	//----- nvinfo : EIATTR_CBANK_PARAM_SIZE
	.align		4
.L_99:
        /*0050*/ 	.byte	0x03, 0x19
        /*0052*/ 	.short	0x0018


	//----- nvinfo : EIATTR_PARAM_CBANK
	.align		4
        /*0054*/ 	.byte	0x04, 0x0a
        /*0056*/ 	.short	(.L_101 - .L_100)
	.align		4
.L_100:
        /*0058*/ 	.word	index@(.nv.constant0._Z11vv_update_rPfS_S_)
        /*005c*/ 	.short	0x0380
        /*005e*/ 	.short	0x0018


	//----- nvinfo : EIATTR_SW_WAR
	.align		4
.L_101:
        /*0060*/ 	.byte	0x04, 0x36
        /*0062*/ 	.short	(.L_103 - .L_102)
.L_102:
        /*0064*/ 	.word	0x00000008
.L_103:


//--------------------- .nv.callgraph             --------------------------
	.section	.nv.callgraph,"",@"SHT_CUDA_CALLGRAPH"
	.align	4
	.sectionentsize	8
	.align		4
        /*0000*/ 	.word	0x00000000
	.align		4
        /*0004*/ 	.word	0xffffffff
	.align		4
        /*0008*/ 	.word	0x00000000
	.align		4
        /*000c*/ 	.word	0xfffffffe
	.align		4
        /*0010*/ 	.word	0x00000000
	.align		4
        /*0014*/ 	.word	0xfffffffd
	.align		4
        /*0018*/ 	.word	0x00000000
	.align		4
        /*001c*/ 	.word	0xfffffffc


//--------------------- .text._Z14update_BoxpairPfS_PiS0_ --------------------------
	.section	.text._Z14update_BoxpairPfS_PiS0_,"ax",@progbits
	.align	128
        .global         _Z14update_BoxpairPfS_PiS0_
        .type           _Z14update_BoxpairPfS_PiS0_,@function
        .size           _Z14update_BoxpairPfS_PiS0_,(.L_x_43 - _Z14update_BoxpairPfS_PiS0_)
        .other          _Z14update_BoxpairPfS_PiS0_,@"STO_CUDA_ENTRY STV_DEFAULT"
_Z14update_BoxpairPfS_PiS0_:
.text._Z14update_BoxpairPfS_PiS0_:
[----:B------:R-:W-:Y:S01]  /*0000*/  LDC R1, c[0x0][0x37c] ;  /* 0x0000df00ff017b82 */ /* 0x000fe20000000800 */
[----:B------:R-:W-:Y:S05]  /*0010*/  EXIT ;  /* 0x000000000000794d */ /* 0x000fea0003800000 */
.L_x_0:
[----:B------:R-:W-:-:S00]  /*0020*/  BRA `(.L_x_0) ;  /* 0xfffffffc00fc7947 */ /* 0x000fc0000383ffff */
[----:B------:R-:W-:-:S00]  /*0030*/  NOP ;  /* 0x0000000000007918 */ /* 0x000fc00000000000 */
        /* <DEDUP_REMOVED lines=12> */
.L_x_43:


//--------------------- .text._Z6test_FPf         --------------------------
	.section	.text._Z6test_FPf,"ax",@progbits
	.align	128
        .global         _Z6test_FPf
        .type           _Z6test_FPf,@function
        .size           _Z6test_FPf,(.L_x_44 - _Z6test_FPf)
        .other          _Z6test_FPf,@"STO_CUDA_ENTRY STV_DEFAULT"
_Z6test_FPf:
.text._Z6test_FPf:
[----:B------:R-:W-:Y:S01]  /*0000*/  LDC R1, c[0x0][0x37c] ;  /* 0x0000df00ff017b82 */ /* 0x000fe20000000800 */
[----:B------:R-:W0:Y:S07]  /*0010*/  S2R R5, SR_CTAID.X ;  /* 0x0000000000057919 */ /* 0x000e2e0000002500 */
[----:B------:R-:W1:Y:S01]  /*0020*/  LDC.64 R2, c[0x0][0x380] ;  /* 0x0000e000ff027b82 */ /* 0x000e620000000a00 */
[----:B------:R-:W2:Y:S01]  /*0030*/  LDCU.64 UR4, c[0x0][0x358] ;  /* 0x00006b00ff0477ac */ /* 0x000ea20008000a00 */
[----:B------:R-:W0:Y:S02]  /*0040*/  S2R R0, SR_TID.X ;  /* 0x0000000000007919 */ /* 0x000e240000002100 */
[----:B0-----:R-:W-:-:S04]  /*0050*/  IMAD R5, R5, 0x3, R0 ;  /* 0x0000000305057824 */ /* 0x001fc800078e0200 */
[----:B-1----:R-:W-:Y:S01]  /*0060*/  IMAD.WIDE.U32 R2, R5, 0x4, R2 ;  /* 0x0000000405027825 */ /* 0x002fe200078e0002 */
[----:B------:R-:W-:-:S05]  /*0070*/  I2FP.F32.U32 R5, R5 ;  /* 0x0000000500057245 */ /* 0x000fca0000201000 */
[----:B--2---:R-:W-:Y:S01]  /*0080*/  STG.E desc[UR4][R2.64], R5 ;  /* 0x0000000502007986 */ /* 0x004fe2000c101904 */
[----:B------:R-:W-:Y:S05]  /*0090*/  EXIT ;  /* 0x000000000000794d */ /* 0x000fea0003800000 */
.L_x_1:
        /* <DEDUP_REMOVED lines=14> */
.L_x_44:


//--------------------- .text._Z19calcForces_intraboxPfS_PiS0_ --------------------------
	.section	.text._Z19calcForces_intraboxPfS_PiS0_,"ax",@progbits
	.align	128
        .global         _Z19calcForces_intraboxPfS_PiS0_
        .type           _Z19calcForces_intraboxPfS_PiS0_,@function
        .size           _Z19calcForces_intraboxPfS_PiS0_,(.L_x_42 - _Z19calcForces_intraboxPfS_PiS0_)
        .other          _Z19calcForces_intraboxPfS_PiS0_,@"STO_CUDA_ENTRY STV_DEFAULT"
_Z19calcForces_intraboxPfS_PiS0_:
.text._Z19calcForces_intraboxPfS_PiS0_:
[----:B------:R-:W-:Y:S01]  /*0000*/  LDC R1, c[0x0][0x37c] ;  /* 0x0000df00ff017b82 */ /* 0x000fe20000000800 */
[----:B------:R-:W0:Y:S07]  /*0010*/  S2R R3, SR_CTAID.X ;  /* 0x0000000000037919 */ /* 0x000e2e0000002500 */
[----:B------:R-:W0:Y:S01]  /*0020*/  LDC.64 R8, c[0x0][0x398] ;  /* 0x0000e600ff087b82 */ /* 0x000e220000000a00 */
[----:B------:R-:W1:Y:S01]  /*0030*/  LDCU.64 UR4, c[0x0][0x358] ;  /* 0x00006b00ff0477ac */ /* 0x000e620008000a00 */
[----:B0-----:R-:W-:-:S05]  /*0040*/  IMAD.WIDE.U32 R8, R3, 0x4, R8 ;  /* 0x0000000403087825 */ /* 0x001fca00078e0008 */
[----:B-1----:R-:W2:Y:S04]  /*0050*/  LDG.E R0, desc[UR4][R8.64] ;  /* 0x0000000408007981 */ /* 0x002ea8000c1e1900 */
[----:B------:R-:W2:Y:S01]  /*0060*/  LDG.E R3, desc[UR4][R8.64+0x4] ;  /* 0x0000040408037981 */ /* 0x000ea2000c1e1900 */
[----:B------:R-:W0:Y:S01]  /*0070*/  S2R R6, SR_TID.X ;  /* 0x0000000000067919 */ /* 0x000e220000002100 */
[----:B--2---:R-:W-:-:S04]  /*0080*/  IADD3 R5, PT, PT, -R0, R3, RZ ;  /* 0x0000000300057210 */ /* 0x004fc80007ffe1ff */
[----:B0-----:R-:W-:-:S13]  /*0090*/  ISETP.GE.AND P0, PT, R6, R5, PT ;  /* 0x000000050600720c */ /* 0x001fda0003f06270 */
[----:B------:R-:W-:Y:S05]  /*00a0*/  @P0 EXIT ;  /* 0x000000000000094d */ /* 0x000fea0003800000 */
[----:B------:R-:W0:Y:S01]  /*00b0*/  LDC.64 R10, c[0x0][0x390] ;  /* 0x0000e400ff0a7b82 */ /* 0x000e220000000a00 */
[----:B------:R-:W-:-:S07]  /*00c0*/  IADD3 R7, PT, PT, R0, R6, RZ ;  /* 0x0000000600077210 */ /* 0x000fce0007ffe0ff */
[----:B------:R-:W1:Y:S01]  /*00d0*/  LDC.64 R12, c[0x0][0x388] ;  /* 0x0000e200ff0c7b82 */ /* 0x000e620000000a00 */
[----:B0-----:R-:W-:-:S06]  /*00e0*/  IMAD.WIDE R10, R7, 0x4, R10 ;  /* 0x00000004070a7825 */ /* 0x001fcc00078e020a */
[----:B------:R-:W1:Y:S01]  /*00f0*/  LDG.E R11, desc[UR4][R10.64] ;  /* 0x000000040a0b7981 */ /* 0x000e62000c1e1900 */
[----:B------:R-:W0:Y:S01]  /*0100*/  S2R R14, SR_CgaCtaId ;  /* 0x00000000000e7919 */ /* 0x000e220000008800 */
[----:B------:R-:W-:Y:S01]  /*0110*/  MOV R9, 0x400 ;  /* 0x0000040000097802 */ /* 0x000fe20000000f00 */
[----:B-1----:R-:W-:-:S05]  /*0120*/  IMAD.WIDE R12, R11, 0x4, R12 ;  /* 0x000000040b0c7825 */ /* 0x002fca00078e020c */
[----:B------:R-:W2:Y:S04]  /*0130*/  LDG.E R2, desc[UR4][R12.64] ;  /* 0x000000040c027981 */ /* 0x000ea8000c1e1900 */
[----:B------:R-:W3:Y:S04]  /*0140*/  LDG.E R4, desc[UR4][R12.64+0x4] ;  /* 0x000004040c047981 */ /* 0x000ee8000c1e1900 */
[----:B------:R-:W4:Y:S01]  /*0150*/  LDG.E R8, desc[UR4][R12.64+0x8] ;  /* 0x000008040c087981 */ /* 0x000f22000c1e1900 */
[----:B0-----:R-:W-:Y:S01]  /*0160*/  LEA R9, R14, R9, 0x18 ;  /* 0x000000090e097211 */ /* 0x001fe200078ec0ff */
[----:B------:R-:W-:-:S04]  /*0170*/  VIADD R16, R6, 0x1 ;  /* 0x0000000106107836 */ /* 0x000fc80000000000 */
[----:B------:R-:W-:Y:S01]  /*0180*/  IMAD R19, R6, 0xc, R9 ;  /* 0x0000000c06137824 */ /* 0x000fe200078e0209 */
[----:B------:R-:W-:-:S04]  /*0190*/  ISETP.GE.U32.AND P0, PT, R16, R5, PT ;  /* 0x000000051000720c */ /* 0x000fc80003f06070 */
[----:B--2---:R0:W-:Y:S04]  /*01a0*/  STS [R19], R2 ;  /* 0x0000000213007388 */ /* 0x0041e80000000800 */
[----:B---3--:R0:W-:Y:S04]  /*01b0*/  STS [R19+0x4], R4 ;  /* 0x0000040413007388 */ /* 0x0081e80000000800 */
[----:B----4-:R0:W-:Y:S01]  /*01c0*/  STS [R19+0x8], R8 ;  /* 0x0000080813007388 */ /* 0x0101e20000000800 */
[----:B------:R-:W-:Y:S06]  /*01d0*/  BAR.SYNC.DEFER_BLOCKING 0x0 ;  /* 0x0000000000007b1d */ /* 0x000fec0000010000 */
[----:B------:R-:W-:Y:S05]  /*01e0*/  @P0 EXIT ;  /* 0x000000000000094d */ /* 0x000fea0003800000 */
[----:B0-----:R0:W1:Y:S01]  /*01f0*/  LDS R8, [R19] ;  /* 0x0000000013087984 */ /* 0x0010620000000800 */
[----:B------:R-:W2:Y:S01]  /*0200*/  LDC.64 R14, c[0x0][0x380] ;  /* 0x0000e000ff0e7b82 */ /* 0x000ea20000000a00 */
[----:B------:R-:W-:Y:S01]  /*0210*/  IADD3 R0, PT, PT, R0, R6, -R3 ;  /* 0x0000000600007210 */ /* 0x000fe20007ffe803 */
[----:B------:R-:W-:Y:S01]  /*0220*/  IMAD R13, R6, 0x3, RZ ;  /* 0x00000003060d7824 */ /* 0x000fe200078e02ff */
[----:B------:R0:W3:Y:S01]  /*0230*/  LDS R10, [R19+0x4] ;  /* 0x00000400130a7984 */ /* 0x0000e20000000800 */
[----:B------:R-:W-:Y:S01]  /*0240*/  BSSY.RECONVERGENT B0, `(.L_x_2) ;  /* 0x000004b000007945 */ /* 0x000fe20003800200 */
[----:B------:R-:W-:Y:S02]  /*0250*/  LOP3.LUT R0, R0, 0x1, RZ, 0xc0, !PT ;  /* 0x0000000100007812 */ /* 0x000fe400078ec0ff */
[----:B------:R0:W4:Y:S01]  /*0260*/  LDS R11, [R19+0x8] ;  /* 0x00000800130b7984 */ /* 0x0001220000000800 */
[----:B------:R-:W-:Y:S02]  /*0270*/  MOV R12, R16 ;  /* 0x00000010000c7202 */ /* 0x000fe40000000f00 */
[----:B------:R-:W-:Y:S01]  /*0280*/  ISETP.NE.U32.AND P0, PT, R0, 0x1, PT ;  /* 0x000000010000780c */ /* 0x000fe20003f05070 */
[----:B--2---:R-:W-:-:S04]  /*0290*/  IMAD.WIDE.U32 R14, R13, 0x4, R14 ;  /* 0x000000040d0e7825 */ /* 0x004fc800078e000e */
[----:B------:R-:W-:-:S08]  /*02a0*/  HFMA2 R13, -RZ, RZ, 2.125, 0 ;  /* 0x40400000ff0d7431 */ /* 0x000fd000000001ff */
[----:B01-34-:R-:W-:Y:S05]  /*02b0*/  @!P0 BRA `(.L_x_3) ;  /* 0x00000004000c8947 */ /* 0x01bfea0003800000 */
[----:B------:R-:W0:Y:S01]  /*02c0*/  LDS R17, [R19+0xc] ;  /* 0x00000c0013117984 */ /* 0x000e220000000800 */
[----:B------:R-:W-:Y:S01]  /*02d0*/  IMAD.MOV.U32 R4, RZ, RZ, 0x3eaaaaab ;  /* 0x3eaaaaabff047424 */ /* 0x000fe200078e00ff */
[----:B------:R-:W-:Y:S03]  /*02e0*/  BSSY.RECONVERGENT B1, `(.L_x_4) ;  /* 0x000000c000017945 */ /* 0x000fe60003800200 */
[----:B------:R-:W-:Y:S01]  /*02f0*/  FFMA R2, R4, -R13, 1 ;  /* 0x3f80000004027423 */ /* 0x000fe2000000080d */
[----:B0-----:R-:W-:-:S03]  /*0300*/  FADD R0, R8, -R17 ;  /* 0x8000001108007221 */ /* 0x001fc60000000000 */
[----:B------:R-:W-:Y:S01]  /*0310*/  FFMA R17, R2, R4, 0.3333333432674407959 ;  /* 0x3eaaaaab02117423 */ /* 0x000fe20000000004 */
[----:B------:R-:W0:Y:S03]  /*0320*/  FCHK P0, R0, 3 ;  /* 0x4040000000007902 */ /* 0x000e260000000000 */
[----:B------:R-:W-:-:S04]  /*0330*/  FFMA R2, R0, R17, RZ ;  /* 0x0000001100027223 */ /* 0x000fc800000000ff */
[----:B------:R-:W-:-:S04]  /*0340*/  FFMA R4, R2, -3, R0 ;  /* 0xc040000002047823 */ /* 0x000fc80000000000 */
[----:B------:R-:W-:Y:S01]  /*0350*/  FFMA R2, R17, R4, R2 ;  /* 0x0000000411027223 */ /* 0x000fe20000000002 */
[----:B0-----:R-:W-:Y:S06]  /*0360*/  @!P0 BRA `(.L_x_5) ;  /* 0x00000000000c8947 */ /* 0x001fec0003800000 */
[----:B------:R-:W-:Y:S02]  /*0370*/  MOV R20, R0 ;  /* 0x0000000000147202 */ /* 0x000fe40000000f00 */
[----:B------:R-:W-:-:S07]  /*0380*/  MOV R4, 0x3a0 ;  /* 0x000003a000047802 */ /* 0x000fce0000000f00 */
[----:B------:R-:W-:Y:S05]  /*0390*/  CALL.REL.NOINC `($__internal_0_$__cuda_sm3x_div_rn_noftz_f32_slowpath) ;  /* 0x0000000c000c7944 */ /* 0x000fea0003c00000 */
.L_x_5:
[----:B------:R-:W-:Y:S05]  /*03a0*/  BSYNC.RECONVERGENT B1 ;  /* 0x0000000000017941 */ /* 0x000fea0003800200 */
.L_x_4:
[----:B------:R-:W0:Y:S01]  /*03b0*/  LDS R23, [R19+0x10] ;  /* 0x0000100013177984 */ /* 0x000e220000000800 */
[----:B------:R-:W-:Y:S02]  /*03c0*/  HFMA2 R17, -RZ, RZ, 1.75, 0 ;  /* 0x3f000000ff117431 */ /* 0x000fe400000001ff */
[----:B------:R-:W-:Y:S01]  /*03d0*/  IMAD.MOV.U32 R4, RZ, RZ, 0x3eaaaaab ;  /* 0x3eaaaaabff047424 */ /* 0x000fe200078e00ff */
[----:B------:R-:W-:Y:S02]  /*03e0*/  BSSY.RECONVERGENT B1, `(.L_x_6) ;  /* 0x0000010000017945 */ /* 0x000fe40003800200 */
[----:B------:R-:W-:-:S05]  /*03f0*/  LOP3.LUT R17, R17, 0x80000000, R2, 0xb8, !PT ;  /* 0x8000000011117812 */ /* 0x000fca00078eb802 */
[----:B------:R-:W-:Y:S01]  /*0400*/  FADD.RZ R2, R17, R2 ;  /* 0x0000000211027221 */ /* 0x000fe2000000c000 */
[----:B------:R-:W-:-:S03]  /*0410*/  FFMA R17, R4, -R13, 1 ;  /* 0x3f80000004117423 */ /* 0x000fc6000000080d */
[----:B------:R-:W1:Y:S01]  /*0420*/  FRND.TRUNC R21, R2 ;  /* 0x0000000200157307 */ /* 0x000e62000020d000 */
[----:B------:R-:W-:Y:S01]  /*0430*/  FFMA R17, R17, R4, 0.3333333432674407959 ;  /* 0x3eaaaaab11117423 */ /* 0x000fe20000000004 */
[----:B-1----:R-:W-:Y:S01]  /*0440*/  FFMA R0, R21, -3, R0 ;  /* 0xc040000015007823 */ /* 0x002fe20000000000 */
[----:B0-----:R-:W-:-:S05]  /*0450*/  FADD R18, R10, -R23 ;  /* 0x800000170a127221 */ /* 0x001fca0000000000 */
[----:B------:R-:W0:Y:S01]  /*0460*/  FCHK P0, R18, 3 ;  /* 0x4040000012007902 */ /* 0x000e220000000000 */
[----:B------:R-:W-:-:S04]  /*0470*/  FFMA R23, R17, R18, RZ ;  /* 0x0000001211177223 */ /* 0x000fc800000000ff */
[----:B------:R-:W-:-:S04]  /*0480*/  FFMA R4, R23, -3, R18 ;  /* 0xc040000017047823 */ /* 0x000fc80000000012 */
[----:B------:R-:W-:Y:S01]  /*0490*/  FFMA R2, R17, R4, R23 ;  /* 0x0000000411027223 */ /* 0x000fe20000000017 */
[----:B0-----:R-:W-:Y:S06]  /*04a0*/  @!P0 BRA `(.L_x_7) ;  /* 0x00000000000c8947 */ /* 0x001fec0003800000 */
[----:B------:R-:W-:Y:S02]  /*04b0*/  MOV R20, R18 ;  /* 0x0000001200147202 */ /* 0x000fe40000000f00 */
[----:B------:R-:W-:-:S07]  /*04c0*/  MOV R4, 0x4e0 ;  /* 0x000004e000047802 */ /* 0x000fce0000000f00 */
[----:B------:R-:W-:Y:S05]  /*04d0*/  CALL.REL.NOINC `($__internal_0_$__cuda_sm3x_div_rn_noftz_f32_slowpath) ;  /* 0x0000000800bc7944 */ /* 0x000fea0003c00000 */
.L_x_7:
[----:B------:R-:W-:Y:S05]  /*04e0*/  BSYNC.RECONVERGENT B1 ;  /* 0x0000000000017941 */ /* 0x000fea0003800200 */
.L_x_6:
[----:B------:R-:W0:Y:S01]  /*04f0*/  LDS R24, [R19+0x14] ;  /* 0x0000140013187984 */ /* 0x000e220000000800 */
[----:B------:R-:W-:Y:S01]  /*0500*/  MOV R17, 0x3f000000 ;  /* 0x3f00000000117802 */ /* 0x000fe20000000f00 */
        /* <DEDUP_REMOVED lines=17> */
.L_x_9:
[----:B------:R-:W-:Y:S05]  /*0620*/  BSYNC.RECONVERGENT B1 ;  /* 0x0000000000017941 */ /* 0x000fea0003800200 */
.L_x_8:
[----:B------:R-:W-:Y:S02]  /*0630*/  HFMA2 R17, -RZ, RZ, 1.75, 0 ;  /* 0x3f000000ff117431 */ /* 0x000fe400000001ff */
[----:B------:R-:W-:-:S04]  /*0640*/  FMUL R19, R18, R18 ;  /* 0x0000001212137220 */ /* 0x000fc80000400000 */
[----:B------:R-:W-:Y:S01]  /*0650*/  FFMA R19, R0, R0, R19 ;  /* 0x0000000000137223 */ /* 0x000fe20000000013 */
[----:B------:R-:W-:-:S05]  /*0660*/  LOP3.LUT R17, R17, 0x80000000, R2, 0xb8, !PT ;  /* 0x8000000011117812 */ /* 0x000fca00078eb802 */
[----:B------:R-:W-:-:S06]  /*0670*/  FADD.RZ R17, R17, R2 ;  /* 0x0000000211117221 */ /* 0x000fcc000000c000 */
[----:B------:R-:W0:Y:S02]  /*0680*/  FRND.TRUNC R17, R17 ;  /* 0x0000001100117307 */ /* 0x000e24000020d000 */
[----:B0-----:R-:W-:-:S04]  /*0690*/  FFMA R24, R17, -3, R24 ;  /* 0xc040000011187823 */ /* 0x001fc80000000018 */
[----:B------:R-:W-:-:S05]  /*06a0*/  FFMA R19, R24, R24, R19 ;  /* 0x0000001818137223 */ /* 0x000fca0000000013 */
[----:B------:R-:W-:-:S13]  /*06b0*/  FSETP.NEU.AND P0, PT, R19, RZ, PT ;  /* 0x000000ff1300720b */ /* 0x000fda0003f0d000 */
[----:B------:R-:W-:Y:S01]  /*06c0*/  @!P0 I2FP.F32.U32 R19, R12 ;  /* 0x0000000c00138245 */ /* 0x000fe20000201000 */
[----:B------:R-:W-:-:S04]  /*06d0*/  VIADD R12, R6, 0x2 ;  /* 0x00000002060c7836 */ /* 0x000fc80000000000 */
[----:B------:R0:W-:Y:S03]  /*06e0*/  @!P0 STG.E desc[UR4][R14.64], R19 ;  /* 0x000000130e008986 */ /* 0x0001e6000c101904 */
.L_x_3:
[----:B------:R-:W-:Y:S05]  /*06f0*/  BSYNC.RECONVERGENT B0 ;  /* 0x0000000000007941 */ /* 0x000fea0003800200 */
.L_x_2:
[----:B------:R-:W-:-:S04]  /*0700*/  IADD3 R0, PT, PT, R3, -0x2, RZ ;  /* 0xfffffffe03007810 */ /* 0x000fc80007ffe0ff */
[----:B------:R-:W-:-:S13]  /*0710*/  ISETP.NE.AND P0, PT, R0, R7, PT ;  /* 0x000000070000720c */ /* 0x000fda0003f05270 */
[----:B------:R-:W-:Y:S05]  /*0720*/  @!P0 EXIT ;  /* 0x000000000000894d */ /* 0x000fea0003800000 */
.L_x_22:
[----:B------:R-:W-:Y:S01]  /*0730*/  IMAD R7, R12, 0xc, R9 ;  /* 0x0000000c0c077824 */ /* 0x000fe200078e0209 */
[----:B------:R-:W-:Y:S01]  /*0740*/  MOV R2, 0x3eaaaaab ;  /* 0x3eaaaaab00027802 */ /* 0x000fe20000000f00 */
[----:B------:R-:W-:Y:S03]  /*0750*/  BSSY.RECONVERGENT B0, `(.L_x_10) ;  /* 0x000000d000007945 */ /* 0x000fe60003800200 */
[----:B------:R-:W1:Y:S01]  /*0760*/  LDS R3, [R7] ;  /* 0x0000000007037984 */ /* 0x000e620000000800 */
[----:B------:R-:W-:Y:S01]  /*0770*/  FFMA R17, R2, -R13, 1 ;  /* 0x3f80000002117423 */ /* 0x000fe2000000080d */
[----:B-1----:R-:W-:-:S03]  /*0780*/  FADD R0, R8, -R3 ;  /* 0x8000000308007221 */ /* 0x002fc60000000000 */
[----:B------:R-:W-:Y:S01]  /*0790*/  FFMA R3, R17, R2, 0.3333333432674407959 ;  /* 0x3eaaaaab11037423 */ /* 0x000fe20000000002 */
[----:B------:R-:W1:Y:S03]  /*07a0*/  FCHK P0, R0, 3 ;  /* 0x4040000000007902 */ /* 0x000e660000000000 */
[----:B------:R-:W-:-:S04]  /*07b0*/  FFMA R17, R3, R0, RZ ;  /* 0x0000000003117223 */ /* 0x000fc800000000ff */
[----:B------:R-:W-:-:S04]  /*07c0*/  FFMA R2, R17, -3, R0 ;  /* 0xc040000011027823 */ /* 0x000fc80000000000 */
[----:B------:R-:W-:Y:S01]  /*07d0*/  FFMA R2, R3, R2, R17 ;  /* 0x0000000203027223 */ /* 0x000fe20000000011 */
[----:B-1----:R-:W-:Y:S06]  /*07e0*/  @!P0 BRA `(.L_x_11) ;  /* 0x00000000000c8947 */ /* 0x002fec0003800000 */
[----:B------:R-:W-:Y:S01]  /*07f0*/  IMAD.MOV.U32 R20, RZ, RZ, R0 ;  /* 0x000000ffff147224 */ /* 0x000fe200078e0000 */
[----:B------:R-:W-:-:S07]  /*0800*/  MOV R4, 0x820 ;  /* 0x0000082000047802 */ /* 0x000fce0000000f00 */
[----:B0-----:R-:W-:Y:S05]  /*0810*/  CALL.REL.NOINC `($__internal_0_$__cuda_sm3x_div_rn_noftz_f32_slowpath) ;  /* 0x0000000400ec7944 */ /* 0x001fea0003c00000 */
.L_x_11:
[----:B------:R-:W-:Y:S05]  /*0820*/  BSYNC.RECONVERGENT B0 ;  /* 0x0000000000007941 */ /* 0x000fea0003800200 */
.L_x_10:
[----:B0-----:R-:W0:Y:S01]  /*0830*/  LDS R19, [R7+0x4] ;  /* 0x0000040007137984 */ /* 0x001e220000000800 */
[----:B------:R-:W-:Y:S01]  /*0840*/  HFMA2 R3, -RZ, RZ, 1.75, 0 ;  /* 0x3f000000ff037431 */ /* 0x000fe200000001ff */
[----:B------:R-:W-:Y:S01]  /*0850*/  MOV R4, 0x3eaaaaab ;  /* 0x3eaaaaab00047802 */ /* 0x000fe20000000f00 */
[----:B------:R-:W-:Y:S03]  /*0860*/  BSSY.RECONVERGENT B0, `(.L_x_12) ;  /* 0x0000010000007945 */ /* 0x000fe60003800200 */
        /* <DEDUP_REMOVED lines=12> */
[----:B------:R-:W-:Y:S01]  /*0930*/  IMAD.MOV.U32 R20, RZ, RZ, R6 ;  /* 0x000000ffff147224 */ /* 0x000fe200078e0006 */
[----:B------:R-:W-:-:S07]  /*0940*/  MOV R4, 0x960 ;  /* 0x0000096000047802 */ /* 0x000fce0000000f00 */
[----:B------:R-:W-:Y:S05]  /*0950*/  CALL.REL.NOINC `($__internal_0_$__cuda_sm3x_div_rn_noftz_f32_slowpath) ;  /* 0x00000004009c7944 */ /* 0x000fea0003c00000 */
.L_x_13:
[----:B------:R-:W-:Y:S05]  /*0960*/  BSYNC.RECONVERGENT B0 ;  /* 0x0000000000007941 */ /* 0x000fea0003800200 */
.L_x_12:
[----:B------:R-:W0:Y:S01]  /*0970*/  LDS R16, [R7+0x8] ;  /* 0x0000080007107984 */ /* 0x000e220000000800 */
[----:B------:R-:W-:Y:S01]  /*0980*/  HFMA2 R3, -RZ, RZ, 1.75, 0 ;  /* 0x3f000000ff037431 */ /* 0x000fe200000001ff */
[----:B------:R-:W-:Y:S01]  /*0990*/  MOV R18, 0x3eaaaaab ;  /* 0x3eaaaaab00127802 */ /* 0x000fe20000000f00 */
[----:B------:R-:W-:Y:S04]  /*09a0*/  BSSY.RECONVERGENT B0, `(.L_x_14) ;  /* 0x0000010000007945 */ /* 0x000fe80003800200 */
[----:B------:R-:W-:Y:S01]  /*09b0*/  FFMA R19, R18, -R13, 1 ;  /* 0x3f80000012137423 */ /* 0x000fe2000000080d */
[----:B------:R-:W-:-:S05]  /*09c0*/  LOP3.LUT R3, R3, 0x80000000, R2, 0xb8, !PT ;  /* 0x8000000003037812 */ /* 0x000fca00078eb802 */
[----:B------:R-:W-:Y:S01]  /*09d0*/  FADD.RZ R4, R3, R2 ;  /* 0x0000000203047221 */ /* 0x000fe2000000c000 */
[----:B------:R-:W-:-:S03]  /*09e0*/  FFMA R2, R19, R18, 0.3333333432674407959 ;  /* 0x3eaaaaab13027423 */ /* 0x000fc60000000012 */
[----:B------:R-:W1:Y:S02]  /*09f0*/  FRND.TRUNC R17, R4 ;  /* 0x0000000400117307 */ /* 0x000e64000020d000 */
        /* <DEDUP_REMOVED lines=10> */
.L_x_15:
[----:B------:R-:W-:Y:S05]  /*0aa0*/  BSYNC.RECONVERGENT B0 ;  /* 0x0000000000007941 */ /* 0x000fea0003800200 */
.L_x_14:
[----:B------:R-:W-:Y:S01]  /*0ab0*/  HFMA2 R17, -RZ, RZ, 1.75, 0 ;  /* 0x3f000000ff117431 */ /* 0x000fe200000001ff */
[----:B------:R-:W0:Y:S01]  /*0ac0*/  LDS R21, [R7+0xc] ;  /* 0x00000c0007157984 */ /* 0x000e220000000800 */
[----:B------:R-:W-:Y:S01]  /*0ad0*/  FMUL R19, R6, R6 ;  /* 0x0000000606137220 */ /* 0x000fe20000400000 */
[----:B------:R-:W-:Y:S03]  /*0ae0*/  BSSY.RECONVERGENT B0, `(.L_x_16) ;  /* 0x0000016000007945 */ /* 0x000fe60003800200 */
[----:B------:R-:W-:Y:S01]  /*0af0*/  FFMA R19, R0, R0, R19 ;  /* 0x0000000000137223 */ /* 0x000fe20000000013 */
[----:B------:R-:W-:Y:S02]  /*0b00*/  MOV R0, 0x3eaaaaab ;  /* 0x3eaaaaab00007802 */ /* 0x000fe40000000f00 */
[----:B------:R-:W-:-:S03]  /*0b10*/  LOP3.LUT R17, R17, 0x80000000, R2, 0xb8, !PT ;  /* 0x8000000011117812 */ /* 0x000fc600078eb802 */
[----:B------:R-:W-:Y:S02]  /*0b20*/  FFMA R23, R0, -R13, 1 ;  /* 0x3f80000000177423 */ /* 0x000fe4000000080d */
[----:B------:R-:W-:Y:S02]  /*0b30*/  FADD.RZ R17, R17, R2 ;  /* 0x0000000211117221 */ /* 0x000fe4000000c000 */
[----:B------:R-:W-:Y:S02]  /*0b40*/  FFMA R0, R23, R0, 0.3333333432674407959 ;  /* 0x3eaaaaab17007423 */ /* 0x000fe40000000000 */
[----:B------:R-:W1:Y:S02]  /*0b50*/  FRND.TRUNC R2, R17 ;  /* 0x0000001100027307 */ /* 0x000e64000020d000 */
[----:B-1----:R-:W-:-:S04]  /*0b60*/  FFMA R2, R2, -3, R3 ;  /* 0xc040000002027823 */ /* 0x002fc80000000003 */
[----:B------:R-:W-:Y:S01]  /*0b70*/  FFMA R19, R2, R2, R19 ;  /* 0x0000000202137223 */ /* 0x000fe20000000013 */
[----:B0-----:R-:W-:-:S04]  /*0b80*/  FADD R3, R8, -R21 ;  /* 0x8000001508037221 */ /* 0x001fc80000000000 */
[----:B------:R-:W-:Y:S01]  /*0b90*/  FSETP.NEU.AND P0, PT, R19, RZ, PT ;  /* 0x000000ff1300720b */ /* 0x000fe20003f0d000 */
[----:B------:R-:W-:-:S04]  /*0ba0*/  FFMA R2, R0, R3, RZ ;  /* 0x0000000300027223 */ /* 0x000fc800000000ff */
[----:B------:R-:W-:-:S04]  /*0bb0*/  FFMA R17, R2, -3, R3 ;  /* 0xc040000002117823 */ /* 0x000fc80000000003 */
[----:B------:R-:W-:-:S04]  /*0bc0*/  FFMA R2, R0, R17, R2 ;  /* 0x0000001100027223 */ /* 0x000fc80000000002 */
[----:B------:R-:W-:-:S05]  /*0bd0*/  @!P0 I2FP.F32.U32 R19, R12 ;  /* 0x0000000c00138245 */ /* 0x000fca0000201000 */
[----:B------:R0:W-:Y:S01]  /*0be0*/  @!P0 STG.E desc[UR4][R14.64], R19 ;  /* 0x000000130e008986 */ /* 0x0001e2000c101904 */
[----:B------:R-:W1:Y:S02]  /*0bf0*/  FCHK P0, R3, 3 ;  /* 0x4040000003007902 */ /* 0x000e640000000000 */
[----:B01----:R-:W-:Y:S05]  /*0c00*/  @!P0 BRA `(.L_x_17) ;  /* 0x00000000000c8947 */ /* 0x003fea0003800000 */
[----:B------:R-:W-:Y:S01]  /*0c10*/  IMAD.MOV.U32 R20, RZ, RZ, R3 ;  /* 0x000000ffff147224 */ /* 0x000fe200078e0003 */
[----:B------:R-:W-:-:S07]  /*0c20*/  MOV R4, 0xc40 ;  /* 0x00000c4000047802 */ /* 0x000fce0000000f00 */
[----:B------:R-:W-:Y:S05]  /*0c30*/  CALL.REL.NOINC `($__internal_0_$__cuda_sm3x_div_rn_noftz_f32_slowpath) ;  /* 0x0000000000e47944 */ /* 0x000fea0003c00000 */
.L_x_17:
[----:B------:R-:W-:Y:S05]  /*0c40*/  BSYNC.RECONVERGENT B0 ;  /* 0x0000000000007941 */ /* 0x000fea0003800200 */
.L_x_16:
[----:B------:R-:W0:Y:S01]  /*0c50*/  LDS R19, [R7+0x10] ;  /* 0x0000100007137984 */ /* 0x000e220000000800 */
[----:B------:R-:W-:Y:S01]  /*0c60*/  HFMA2 R17, -RZ, RZ, 1.75, 0 ;  /* 0x3f000000ff117431 */ /* 0x000fe200000001ff */
[----:B------:R-:W-:Y:S01]  /*0c70*/  MOV R4, 0x3eaaaaab ;  /* 0x3eaaaaab00047802 */ /* 0x000fe20000000f00 */
[----:B------:R-:W-:Y:S03]  /*0c80*/  BSSY.RECONVERGENT B0, `(.L_x_18) ;  /* 0x0000010000007945 */ /* 0x000fe60003800200 */
[----:B------:R-:W-:-:S05]  /*0c90*/  LOP3.LUT R17, R17, 0x80000000, R2, 0xb8, !PT ;  /* 0x8000000011117812 */ /* 0x000fca00078eb802 */
[----:B------:R-:W-:Y:S01]  /*0ca0*/  FADD.RZ R2, R17, R2 ;  /* 0x0000000211027221 */ /* 0x000fe2000000c000 */
[----:B------:R-:W-:-:S04]  /*0cb0*/  FFMA R17, R4, -R13, 1 ;  /* 0x3f80000004117423 */ /* 0x000fc8000000080d */
[----:B------:R-:W-:Y:S01]  /*0cc0*/  FFMA R17, R17, R4, 0.3333333432674407959 ;  /* 0x3eaaaaab11117423 */ /* 0x000fe20000000004 */
        /* <DEDUP_REMOVED lines=11> */
.L_x_19:
[----:B------:R-:W-:Y:S05]  /*0d80*/  BSYNC.RECONVERGENT B0 ;  /* 0x0000000000007941 */ /* 0x000fea0003800200 */
.L_x_18:
[----:B------:R-:W0:Y:S01]  /*0d90*/  LDS R6, [R7+0x14] ;  /* 0x0000140007067984 */ /* 0x000e220000000800 */
        /* <DEDUP_REMOVED lines=18> */
.L_x_21:
[----:B------:R-:W-:Y:S05]  /*0ec0*/  BSYNC.RECONVERGENT B0 ;  /* 0x0000000000007941 */ /* 0x000fea0003800200 */
.L_x_20:
        /* <DEDUP_REMOVED lines=9> */
[C---:B------:R-:W-:Y:S01]  /*0f60*/  @!P0 IADD3 R0, PT, PT, R12.reuse, 0x1, RZ ;  /* 0x000000010c008810 */ /* 0x040fe20007ffe0ff */
[----:B------:R-:W-:-:S03]  /*0f70*/  VIADD R12, R12, 0x2 ;  /* 0x000000020c0c7836 */ /* 0x000fc60000000000 */
[----:B------:R-:W-:-:S05]  /*0f80*/  @!P0 I2FP.F32.U32 R3, R0 ;  /* 0x0000000000038245 */ /* 0x000fca0000201000 */
[----:B------:R1:W-:Y:S01]  /*0f90*/  @!P0 STG.E desc[UR4][R14.64], R3 ;  /* 0x000000030e008986 */ /* 0x0003e2000c101904 */
[----:B------:R-:W-:-:S13]  /*0fa0*/  ISETP.GE.AND P0, PT, R12, R5, PT ;  /* 0x000000050c00720c */ /* 0x000fda0003f06270 */
[----:B-1----:R-:W-:Y:S05]  /*0fb0*/  @!P0 BRA `(.L_x_22) ;  /* 0xfffffff400dc8947 */ /* 0x002fea000383ffff */
[----:B------:R-:W-:Y:S05]  /*0fc0*/  EXIT ;  /* 0x000000000000794d */ /* 0x000fea0003800000 */
        .weak           $__internal_0_$__cuda_sm3x_div_rn_noftz_f32_slowpath
        .type           $__internal_0_$__cuda_sm3x_div_rn_noftz_f32_slowpath,@function
        .size           $__internal_0_$__cuda_sm3x_div_rn_noftz_f32_slowpath,(.L_x_42 - $__internal_0_$__cuda_sm3x_div_rn_noftz_f32_slowpath)
$__internal_0_$__cuda_sm3x_div_rn_noftz_f32_slowpath:
[----:B------:R-:W-:Y:S01]  /*0fd0*/  SHF.R.U32.HI R16, RZ, 0x17, R13 ;  /* 0x00000017ff107819 */ /* 0x000fe2000001160d */
[----:B------:R-:W-:Y:S01]  /*0fe0*/  BSSY.RECONVERGENT B2, `(.L_x_23) ;  /* 0x0000064000027945 */ /* 0x000fe20003800200 */
[----:B------:R-:W-:Y:S02]  /*0ff0*/  SHF.R.U32.HI R21, RZ, 0x17, R20 ;  /* 0x00000017ff157819 */ /* 0x000fe40000011614 */
[----:B------:R-:W-:Y:S02]  /*1000*/  LOP3.LUT R16, R16, 0xff, RZ, 0xc0, !PT ;  /* 0x000000ff10107812 */ /* 0x000fe400078ec0ff */
[----:B------:R-:W-:Y:S02]  /*1010*/  LOP3.LUT R21, R21, 0xff, RZ, 0xc0, !PT ;  /* 0x000000ff15157812 */ /* 0x000fe400078ec0ff */
[----:B------:R-:W-:Y:S02]  /*1020*/  IADD3 R22, PT, PT, R16, -0x1, RZ ;  /* 0xffffffff10167810 */ /* 0x000fe40007ffe0ff */
[----:B------:R-:W-:-:S02]  /*1030*/  IADD3 R23, PT, PT, R21, -0x1, RZ ;  /* 0xffffffff15177810 */ /* 0x000fc40007ffe0ff */
[----:B------:R-:W-:Y:S02]  /*1040*/  ISETP.GT.U32.AND P0, PT, R22, 0xfd, PT ;  /* 0x000000fd1600780c */ /* 0x000fe40003f04070 */
[----:B------:R-:W-:Y:S02]  /*1050*/  MOV R25, 0x40400000 ;  /* 0x4040000000197802 */ /* 0x000fe40000000f00 */
[----:B------:R-:W-:-:S13]  /*1060*/  ISETP.GT.U32.OR P0, PT, R23, 0xfd, P0 ;  /* 0x000000fd1700780c */ /* 0x000fda0000704470 */
[----:B------:R-:W-:Y:S01]  /*1070*/  @!P0 IMAD.MOV.U32 R17, RZ, RZ, RZ ;  /* 0x000000ffff118224 */ /* 0x000fe200078e00ff */
[----:B------:R-:W-:Y:S06]  /*1080*/  @!P0 BRA `(.L_x_24) ;  /* 0x0000000000608947 */ /* 0x000fec0003800000 */
[----:B------:R-:W-:Y:S01]  /*1090*/  HFMA2 R2, -RZ, RZ, 2.125, 0 ;  /* 0x40400000ff027431 */ /* 0x000fe200000001ff */
[----:B------:R-:W-:-:S04]  /*10a0*/  FSETP.GTU.FTZ.AND P0, PT, |R20|, +INF , PT ;  /* 0x7f8000001400780b */ /* 0x000fc80003f1c200 */
[----:B------:R-:W-:-:S04]  /*10b0*/  FSETP.GTU.FTZ.AND P1, PT, |R2|, +INF , PT ;  /* 0x7f8000000200780b */ /* 0x000fc80003f3c200 */
[----:B------:R-:W-:-:S13]  /*10c0*/  PLOP3.LUT P0, PT, P0, P1, PT, 0xf8, 0x8f ;  /* 0x00000000008f781c */ /* 0x000fda0000703f70 */
[----:B------:R-:W-:Y:S05]  /*10d0*/  @P0 BRA `(.L_x_25) ;  /* 0x00000004004c0947 */ /* 0x000fea0003800000 */
[----:B------:R-:W-:-:S13]  /*10e0*/  LOP3.LUT P0, RZ, R25, 0x7fffffff, R20, 0xc8, !PT ;  /* 0x7fffffff19ff7812 */ /* 0x000fda000780c814 */
[----:B------:R-:W-:Y:S05]  /*10f0*/  @!P0 BRA `(.L_x_26) ;  /* 0x00000004003c8947 */ /* 0x000fea0003800000 */
[----:B------:R-:W-:Y:S02]  /*1100*/  FSETP.NEU.FTZ.AND P2, PT, |R20|, +INF , PT ;  /* 0x7f8000001400780b */ /* 0x000fe40003f5d200 */
[----:B------:R-:W-:Y:S02]  /*1110*/  FSETP.NEU.FTZ.AND P1, PT, |R2|, +INF , PT ;  /* 0x7f8000000200780b */ /* 0x000fe40003f3d200 */
[----:B------:R-:W-:-:S11]  /*1120*/  FSETP.NEU.FTZ.AND P0, PT, |R20|, +INF , PT ;  /* 0x7f8000001400780b */ /* 0x000fd60003f1d200 */
[----:B------:R-:W-:Y:S05]  /*1130*/  @!P1 BRA !P2, `(.L_x_26) ;  /* 0x00000004002c9947 */ /* 0x000fea0005000000 */
[----:B------:R-:W-:-:S04]  /*1140*/  LOP3.LUT P2, RZ, R20, 0x7fffffff, RZ, 0xc0, !PT ;  /* 0x7fffffff14ff7812 */ /* 0x000fc8000784c0ff */
[----:B------:R-:W-:-:S13]  /*1150*/  PLOP3.LUT P1, PT, P1, P2, PT, 0x2f, 0xf2 ;  /* 0x0000000000f2781c */ /* 0x000fda0000f24577 */
[----:B------:R-:W-:Y:S05]  /*1160*/  @P1 BRA `(.L_x_27) ;  /* 0x0000000400181947 */ /* 0x000fea0003800000 */
[----:B------:R-:W-:-:S04]  /*1170*/  LOP3.LUT P1, RZ, R25, 0x7fffffff, RZ, 0xc0, !PT ;  /* 0x7fffffff19ff7812 */ /* 0x000fc8000782c0ff */
[----:B------:R-:W-:-:S13]  /*1180*/  PLOP3.LUT P0, PT, P0, P1, PT, 0x2f, 0xf2 ;  /* 0x0000000000f2781c */ /* 0x000fda0000702577 */
[----:B------:R-:W-:Y:S05]  /*1190*/  @P0 BRA `(.L_x_28) ;  /* 0x0000000400000947 */ /* 0x000fea0003800000 */
[----:B------:R-:W-:Y:S02]  /*11a0*/  ISETP.GE.AND P0, PT, R23, RZ, PT ;  /* 0x000000ff1700720c */ /* 0x000fe40003f06270 */
[----:B------:R-:W-:-:S11]  /*11b0*/  ISETP.GE.AND P1, PT, R22, RZ, PT ;  /* 0x000000ff1600720c */ /* 0x000fd60003f26270 */
[----:B------:R-:W-:Y:S01]  /*11c0*/  @P0 MOV R17, RZ ;  /* 0x000000ff00110202 */ /* 0x000fe20000000f00 */
[----:B------:R-:W-:Y:S01]  /*11d0*/  @!P0 FFMA R20, R20, 1.84467440737095516160e+19, RZ ;  /* 0x5f80000014148823 */ /* 0x000fe200000000ff */
[----:B------:R-:W-:Y:S01]  /*11e0*/  @!P0 MOV R17, 0xffffffc0 ;  /* 0xffffffc000118802 */ /* 0x000fe20000000f00 */
[----:B------:R-:W-:-:S04]  /*11f0*/  @!P1 FFMA R25, R2, 1.84467440737095516160e+19, RZ ;  /* 0x5f80000002199823 */ /* 0x000fc800000000ff */
[----:B------:R-:W-:-:S07]  /*1200*/  @!P1 VIADD R17, R17, 0x40 ;  /* 0x0000004011119836 */ /* 0x000fce0000000000 */
.L_x_24:
[----:B------:R-:W-:Y:S01]  /*1210*/  LEA R26, R16, 0xc0800000, 0x17 ;  /* 0xc0800000101a7811 */ /* 0x000fe200078eb8ff */
[----:B------:R-:W-:Y:S01]  /*1220*/  BSSY.RECONVERGENT B3, `(.L_x_29) ;  /* 0x0000036000037945 */ /* 0x000fe20003800200 */
[----:B------:R-:W-:Y:S02]  /*1230*/  IADD3 R21, PT, PT, R21, -0x7f, RZ ;  /* 0xffffff8115157810 */ /* 0x000fe40007ffe0ff */
[----:B------:R-:W-:-:S03]  /*1240*/  IADD3 R26, PT, PT, -R26, R25, RZ ;  /* 0x000000191a1a7210 */ /* 0x000fc60007ffe1ff */
[----:B------:R-:W-:Y:S01]  /*1250*/  IMAD R2, R21, -0x800000, R20 ;  /* 0xff80000015027824 */ /* 0x000fe200078e0214 */
[----:B------:R-:W0:Y:S01]  /*1260*/  MUFU.RCP R22, R26 ;  /* 0x0000001a00167308 */ /* 0x000e220000001000 */
[----:B------:R-:W-:-:S04]  /*1270*/  FADD.FTZ R23, -R26, -RZ ;  /* 0x800000ff1a177221 */ /* 0x000fc80000010100 */
[----:B0-----:R-:W-:-:S04]  /*1280*/  FFMA R25, R22, R23, 1 ;  /* 0x3f80000016197423 */ /* 0x001fc80000000017 */
[----:B------:R-:W-:-:S04]  /*1290*/  FFMA R25, R22, R25, R22 ;  /* 0x0000001916197223 */ /* 0x000fc80000000016 */
[----:B------:R-:W-:-:S04]  /*12a0*/  FFMA R20, R2, R25, RZ ;  /* 0x0000001902147223 */ /* 0x000fc800000000ff */
[----:B------:R-:W-:-:S04]  /*12b0*/  FFMA R22, R23, R20, R2 ;  /* 0x0000001417167223 */ /* 0x000fc80000000002 */
[----:B------:R-:W-:Y:S01]  /*12c0*/  FFMA R22, R25, R22, R20 ;  /* 0x0000001619167223 */ /* 0x000fe20000000014 */
[----:B------:R-:W-:-:S03]  /*12d0*/  IADD3 R20, PT, PT, R21, 0x7f, -R16 ;  /* 0x0000007f15147810 */ /* 0x000fc60007ffe810 */
[----:B------:R-:W-:Y:S01]  /*12e0*/  FFMA R23, R23, R22, R2 ;  /* 0x0000001617177223 */ /* 0x000fe20000000002 */
[----:B------:R-:W-:-:S03]  /*12f0*/  IADD3 R17, PT, PT, R20, R17, RZ ;  /* 0x0000001114117210 */ /* 0x000fc60007ffe0ff */
[----:B------:R-:W-:-:S05]  /*1300*/  FFMA R2, R25, R23, R22 ;  /* 0x0000001719027223 */ /* 0x000fca0000000016 */
[----:B------:R-:W-:-:S04]  /*1310*/  SHF.R.U32.HI R16, RZ, 0x17, R2 ;  /* 0x00000017ff107819 */ /* 0x000fc80000011602 */
[----:B------:R-:W-:-:S05]  /*1320*/  LOP3.LUT R16, R16, 0xff, RZ, 0xc0, !PT ;  /* 0x000000ff10107812 */ /* 0x000fca00078ec0ff */
[----:B------:R-:W-:-:S05]  /*1330*/  IMAD.IADD R16, R16, 0x1, R17 ;  /* 0x0000000110107824 */ /* 0x000fca00078e0211 */
[----:B------:R-:W-:-:S04]  /*1340*/  IADD3 R20, PT, PT, R16, -0x1, RZ ;  /* 0xffffffff10147810 */ /* 0x000fc80007ffe0ff */
[----:B------:R-:W-:-:S13]  /*1350*/  ISETP.GE.U32.AND P0, PT, R20, 0xfe, PT ;  /* 0x000000fe1400780c */ /* 0x000fda0003f06070 */
[----:B------:R-:W-:Y:S05]  /*1360*/  @!P0 BRA `(.L_x_30) ;  /* 0x0000000000808947 */ /* 0x000fea0003800000 */
[----:B------:R-:W-:-:S13]  /*1370*/  ISETP.GT.AND P0, PT, R16, 0xfe, PT ;  /* 0x000000fe1000780c */ /* 0x000fda0003f04270 */
[----:B------:R-:W-:Y:S05]  /*1380*/  @P0 BRA `(.L_x_31) ;  /* 0x00000000006c0947 */ /* 0x000fea0003800000 */
[----:B------:R-:W-:-:S13]  /*1390*/  ISETP.GE.AND P0, PT, R16, 0x1, PT ;  /* 0x000000011000780c */ /* 0x000fda0003f06270 */
[----:B------:R-:W-:Y:S05]  /*13a0*/  @P0 BRA `(.L_x_32) ;  /* 0x0000000000740947 */ /* 0x000fea0003800000 */
[----:B------:R-:W-:Y:S02]  /*13b0*/  ISETP.GE.AND P0, PT, R16, -0x18, PT ;  /* 0xffffffe81000780c */ /* 0x000fe40003f06270 */
[----:B------:R-:W-:-:S11]  /*13c0*/  LOP3.LUT R2, R2, 0x80000000, RZ, 0xc0, !PT ;  /* 0x8000000002027812 */ /* 0x000fd600078ec0ff */
[----:B------:R-:W-:Y:S05]  /*13d0*/  @!P0 BRA `(.L_x_32) ;  /* 0x0000000000688947 */ /* 0x000fea0003800000 */
[CCC-:B------:R-:W-:Y:S01]  /*13e0*/  FFMA.RZ R17, R25.reuse, R23.reuse, R22.reuse ;  /* 0x0000001719117223 */ /* 0x1c0fe2000000c016 */
[CCC-:B------:R-:W-:Y:S01]  /*13f0*/  FFMA.RP R20, R25.reuse, R23.reuse, R22.reuse ;  /* 0x0000001719147223 */ /* 0x1c0fe20000008016 */
[----:B------:R-:W-:Y:S01]  /*1400*/  FFMA.RM R23, R25, R23, R22 ;  /* 0x0000001719177223 */ /* 0x000fe20000004016 */
[C---:B------:R-:W-:Y:S02]  /*1410*/  IADD3 R21, PT, PT, R16.reuse, 0x20, RZ ;  /* 0x0000002010157810 */ /* 0x040fe40007ffe0ff */
[----:B------:R-:W-:Y:S02]  /*1420*/  LOP3.LUT R17, R17, 0x7fffff, RZ, 0xc0, !PT ;  /* 0x007fffff11117812 */ /* 0x000fe400078ec0ff */
[C---:B------:R-:W-:Y:S02]  /*1430*/  ISETP.NE.AND P2, PT, R16.reuse, RZ, PT ;  /* 0x000000ff1000720c */ /* 0x040fe40003f45270 */
[----:B------:R-:W-:Y:S02]  /*1440*/  LOP3.LUT R22, R17, 0x800000, RZ, 0xfc, !PT ;  /* 0x0080000011167812 */ /* 0x000fe400078efcff */
[----:B------:R-:W-:-:S02]  /*1450*/  ISETP.NE.AND P1, PT, R16, RZ, PT ;  /* 0x000000ff1000720c */ /* 0x000fc40003f25270 */
[----:B------:R-:W-:Y:S02]  /*1460*/  IADD3 R16, PT, PT, -R16, RZ, RZ ;  /* 0x000000ff10107210 */ /* 0x000fe40007ffe1ff */
[----:B------:R-:W-:Y:S02]  /*1470*/  SHF.L.U32 R21, R22, R21, RZ ;  /* 0x0000001516157219 */ /* 0x000fe400000006ff */
[----:B------:R-:W-:Y:S02]  /*1480*/  FSETP.NEU.FTZ.AND P0, PT, R20, R23, PT ;  /* 0x000000171400720b */ /* 0x000fe40003f1d000 */
[----:B------:R-:W-:Y:S02]  /*1490*/  SEL R17, R16, RZ, P2 ;  /* 0x000000ff10117207 */ /* 0x000fe40001000000 */
[----:B------:R-:W-:Y:S02]  /*14a0*/  ISETP.NE.AND P1, PT, R21, RZ, P1 ;  /* 0x000000ff1500720c */ /* 0x000fe40000f25270 */
[----:B------:R-:W-:-:S02]  /*14b0*/  SHF.R.U32.HI R21, RZ, R17, R22 ;  /* 0x00000011ff157219 */ /* 0x000fc40000011616 */
[----:B------:R-:W-:Y:S02]  /*14c0*/  PLOP3.LUT P0, PT, P0, P1, PT, 0xf8, 0x8f ;  /* 0x00000000008f781c */ /* 0x000fe40000703f70 */
[----:B------:R-:W-:Y:S02]  /*14d0*/  SHF.R.U32.HI R17, RZ, 0x1, R21 ;  /* 0x00000001ff117819 */ /* 0x000fe40000011615 */
[----:B------:R-:W-:-:S04]  /*14e0*/  SEL R16, RZ, 0x1, !P0 ;  /* 0x00000001ff107807 */ /* 0x000fc80004000000 */
[----:B------:R-:W-:-:S04]  /*14f0*/  LOP3.LUT R16, R16, 0x1, R17, 0xf8, !PT ;  /* 0x0000000110107812 */ /* 0x000fc800078ef811 */
[----:B------:R-:W-:-:S05]  /*1500*/  LOP3.LUT R16, R16, R21, RZ, 0xc0, !PT ;  /* 0x0000001510107212 */ /* 0x000fca00078ec0ff */
[----:B------:R-:W-:-:S05]  /*1510*/  IMAD.IADD R17, R17, 0x1, R16 ;  /* 0x0000000111117824 */ /* 0x000fca00078e0210 */
[----:B------:R-:W-:Y:S01]  /*1520*/  LOP3.LUT R2, R17, R2, RZ, 0xfc, !PT ;  /* 0x0000000211027212 */ /* 0x000fe200078efcff */
[----:B------:R-:W-:Y:S06]  /*1530*/  BRA `(.L_x_32) ;  /* 0x0000000000107947 */ /* 0x000fec0003800000 */
.L_x_31:
[----:B------:R-:W-:-:S04]  /*1540*/  LOP3.LUT R2, R2, 0x80000000, RZ, 0xc0, !PT ;  /* 0x8000000002027812 */ /* 0x000fc800078ec0ff */
[----:B------:R-:W-:Y:S01]  /*1550*/  LOP3.LUT R2, R2, 0x7f800000, RZ, 0xfc, !PT ;  /* 0x7f80000002027812 */ /* 0x000fe200078efcff */
[----:B------:R-:W-:Y:S06]  /*1560*/  BRA `(.L_x_32) ;  /* 0x0000000000047947 */ /* 0x000fec0003800000 */
.L_x_30:
[----:B------:R-:W-:-:S07]  /*1570*/  LEA R2, R17, R2, 0x17 ;  /* 0x0000000211027211 */ /* 0x000fce00078eb8ff */
.L_x_32:
[----:B------:R-:W-:Y:S05]  /*1580*/  BSYNC.RECONVERGENT B3 ;  /* 0x0000000000037941 */ /* 0x000fea0003800200 */
.L_x_29:
[----:B------:R-:W-:Y:S05]  /*1590*/  BRA `(.L_x_33) ;  /* 0x0000000000207947 */ /* 0x000fea0003800000 */
.L_x_28:
[----:B------:R-:W-:-:S04]  /*15a0*/  LOP3.LUT R20, R25, 0x80000000, R20, 0x48, !PT ;  /* 0x8000000019147812 */ /* 0x000fc800078e4814 */
[----:B------:R-:W-:Y:S01]  /*15b0*/  LOP3.LUT R2, R20, 0x7f800000, RZ, 0xfc, !PT ;  /* 0x7f80000014027812 */ /* 0x000fe200078efcff */
[----:B------:R-:W-:Y:S06]  /*15c0*/  BRA `(.L_x_33) ;  /* 0x0000000000147947 */ /* 0x000fec0003800000 */
.L_x_27:
[----:B------:R-:W-:Y:S01]  /*15d0*/  LOP3.LUT R2, R25, 0x80000000, R20, 0x48, !PT ;  /* 0x8000000019027812 */ /* 0x000fe200078e4814 */
[----:B------:R-:W-:Y:S06]  /*15e0*/  BRA `(.L_x_33) ;  /* 0x00000000000c7947 */ /* 0x000fec0003800000 */
.L_x_26:
[----:B------:R-:W0:Y:S01]  /*15f0*/  MUFU.RSQ R2, -QNAN ;  /* 0xffc0000000027908 */ /* 0x000e220000001400 */
[----:B------:R-:W-:Y:S05]  /*1600*/  BRA `(.L_x_33) ;  /* 0x0000000000047947 */ /* 0x000fea0003800000 */
.L_x_25:
[----:B------:R-:W-:-:S07]  /*1610*/  FADD.FTZ R2, R20, R2 ;  /* 0x0000000214027221 */ /* 0x000fce0000010000 */
.L_x_33:
[----:B------:R-:W-:Y:S05]  /*1620*/  BSYNC.RECONVERGENT B2 ;  /* 0x0000000000027941 */ /* 0x000fea0003800200 */
.L_x_23:
[----:B------:R-:W-:Y:S01]  /*1630*/  HFMA2 R17, -RZ, RZ, 0, 0 ;  /* 0x00000000ff117431 */ /* 0x000fe200000001ff */
[----:B------:R-:W-:-:S04]  /*1640*/  MOV R16, R4 ;  /* 0x0000000400107202 */ /* 0x000fc80000000f00 */
[----:B0-----:R-:W-:Y:S05]  /*1650*/  RET.REL.NODEC R16 `(_Z19calcForces_intraboxPfS_PiS0_) ;  /* 0xffffffe810687950 */ /* 0x001fea0003c3ffff */
.L_x_34:
        /* <DEDUP_REMOVED lines=10> */
.L_x_42:


//--------------------- .text._Z11vv_update_vPfS_S_ --------------------------
	.section	.text._Z11vv_update_vPfS_S_,"ax",@progbits
	.align	128
        .global         _Z11vv_update_vPfS_S_
        .type           _Z11vv_update_vPfS_S_,@function
        .size           _Z11vv_update_vPfS_S_,(.L_x_46 - _Z11vv_update_vPfS_S_)
        .other          _Z11vv_update_vPfS_S_,@"STO_CUDA_ENTRY STV_DEFAULT"
_Z11vv_update_vPfS_S_:
.text._Z11vv_update_vPfS_S_:
[----:B------:R-:W-:Y:S01]  /*0000*/  LDC R1, c[0x0][0x37c] ;  /* 0x0000df00ff017b82 */ /* 0x000fe20000000800 */
[----:B------:R-:W0:Y:S07]  /*0010*/  S2R R7, SR_CTAID.X ;  /* 0x0000000000077919 */ /* 0x000e2e0000002500 */
[----:B------:R-:W0:Y:S01]  /*0020*/  LDC.64 R4, c[0x0][0x380] ;  /* 0x0000e000ff047b82 */ /* 0x000e220000000a00 */
[----:B------:R-:W1:Y:S07]  /*0030*/  LDCU.64 UR4, c[0x0][0x358] ;  /* 0x00006b00ff0477ac */ /* 0x000e6e0008000a00 */
[----:B------:R-:W2:Y:S01]  /*0040*/  LDC.64 R2, c[0x0][0x390] ;  /* 0x0000e400ff027b82 */ /* 0x000ea20000000a00 */
[----:B0-----:R-:W-:-:S04]  /*0050*/  IMAD.WIDE.U32 R4, R7, 0x4, R4 ;  /* 0x0000000407047825 */ /* 0x001fc800078e0004 */
[----:B--2---:R-:W-:Y:S02]  /*0060*/  IMAD.WIDE.U32 R2, R7, 0x4, R2 ;  /* 0x0000000407027825 */ /* 0x004fe400078e0002 */
[----:B-1----:R-:W2:Y:S04]  /*0070*/  LDG.E R5, desc[UR4][R4.64] ;  /* 0x0000000404057981 */ /* 0x002ea8000c1e1900 */
[----:B------:R-:W2:Y:S02]  /*0080*/  LDG.E R0, desc[UR4][R2.64] ;  /* 0x0000000402007981 */ /* 0x000ea4000c1e1900 */
[----:B--2---:R-:W-:-:S05]  /*0090*/  FFMA R7, R5, 0.0020000000949949026108, R0 ;  /* 0x3b03126f05077823 */ /* 0x004fca0000000000 */
[----:B------:R-:W-:Y:S01]  /*00a0*/  STG.E desc[UR4][R2.64], R7 ;  /* 0x0000000702007986 */ /* 0x000fe2000c101904 */
[----:B------:R-:W-:Y:S05]  /*00b0*/  EXIT ;  /* 0x000000000000794d */ /* 0x000fea0003800000 */
.L_x_35:
        /* <DEDUP_REMOVED lines=12> */
.L_x_46:


//--------------------- .text._Z11vv_update_rPfS_S_ --------------------------
	.section	.text._Z11vv_update_rPfS_S_,"ax",@progbits
	.align	128
        .global         _Z11vv_update_rPfS_S_
        .type           _Z11vv_update_rPfS_S_,@function
        .size           _Z11vv_update_rPfS_S_,(.L_x_47 - _Z11vv_update_rPfS_S_)
        .other          _Z11vv_update_rPfS_S_,@"STO_CUDA_ENTRY STV_DEFAULT"
_Z11vv_update_rPfS_S_:
.text._Z11vv_update_rPfS_S_:
[----:B------:R-:W-:Y:S01]  /*0000*/  LDC R1, c[0x0][0x37c] ;  /* 0x0000df00ff017b82 */ /* 0x000fe20000000800 */
[----:B------:R-:W0:Y:S07]  /*0010*/  S2R R9, SR_CTAID.X ;  /* 0x0000000000097919 */ /* 0x000e2e0000002500 */
[----:B------:R-:W0:Y:S01]  /*0020*/  LDC.64 R4, c[0x0][0x380] ;  /* 0x0000e000ff047b82 */ /* 0x000e220000000a00 */
[----:B------:R-:W1:Y:S07]  /*0030*/  LDCU.64 UR4, c[0x0][0x358] ;  /* 0x00006b00ff0477ac */ /* 0x000e6e0008000a00 */
[----:B------:R-:W2:Y:S08]  /*0040*/  LDC.64 R2, c[0x0][0x388] ;  /* 0x0000e200ff027b82 */ /* 0x000eb00000000a00 */
[----:B------:R-:W3:Y:S01]  /*0050*/  LDC.64 R6, c[0x0][0x390] ;  /* 0x0000e400ff067b82 */ /* 0x000ee20000000a00 */
[----:B0-----:R-:W-:-:S04]  /*0060*/  IMAD.WIDE.U32 R4, R9, 0x4, R4 ;  /* 0x0000000409047825 */ /* 0x001fc800078e0004 */
[C---:B--2---:R-:W-:Y:S02]  /*0070*/  IMAD.WIDE.U32 R2, R9.reuse, 0x4, R2 ;  /* 0x0000000409027825 */ /* 0x044fe400078e0002 */
[----:B-1----:R-:W2:Y:S02]  /*0080*/  LDG.E R5, desc[UR4][R4.64] ;  /* 0x0000000404057981 */ /* 0x002ea4000c1e1900 */
[----:B---3--:R-:W-:Y:S02]  /*0090*/  IMAD.WIDE.U32 R6, R9, 0x4, R6 ;  /* 0x0000000409067825 */ /* 0x008fe400078e0006 */
[----:B------:R-:W2:Y:S04]  /*00a0*/  LDG.E R0, desc[UR4][R2.64] ;  /* 0x0000000402007981 */ /* 0x000ea8000c1e1900 */
[----:B------:R-:W3:Y:S01]  /*00b0*/  LDG.E R7, desc[UR4][R6.64] ;  /* 0x0000000406077981 */ /* 0x000ee2000c1e1900 */
[----:B--2---:R-:W-:-:S04]  /*00c0*/  FFMA R0, R5, 0.0020000000949949026108, R0 ;  /* 0x3b03126f05007823 */ /* 0x004fc80000000000 */
[----:B---3--:R-:W-:-:S05]  /*00d0*/  FFMA R0, R7, 0.0040000001899898052216, R0 ;  /* 0x3b83126f07007823 */ /* 0x008fca0000000000 */
[C---:B------:R-:W-:Y:S01]  /*00e0*/  FSETP.GEU.AND P0, PT, |R0|.reuse, 3, PT ;  /* 0x404000000000780b */ /* 0x040fe20003f0e200 */
[----:B------:R-:W-:-:S12]  /*00f0*/  FADD R9, |R0|, -RZ ;  /* 0x800000ff00097221 */ /* 0x000fd80000000200 */
[----:B------:R-:W-:Y:S05]  /*0100*/  @!P0 BRA `(.L_x_36) ;  /* 0x0000000000bc8947 */ /* 0x000fea0003800000 */
[----:B------:R-:W-:-:S13]  /*0110*/  FSETP.GTU.AND P0, PT, R9, 25165824, PT ;  /* 0x4bc000000900780b */ /* 0x000fda0003f0c000 */
[----:B------:R-:W-:Y:S05]  /*0120*/  @P0 BRA `(.L_x_37) ;  /* 0x0000000000540947 */ /* 0x000fea0003800000 */
[----:B------:R-:W-:-:S06]  /*0130*/  FMUL R4, R9, 0.3333333432674407959 ;  /* 0x3eaaaaab09047820 */ /* 0x000fcc0000400000 */
[----:B------:R-:W0:Y:S02]  /*0140*/  FRND.TRUNC R4, R4 ;  /* 0x0000000400047307 */ /* 0x000e24000020d000 */
[----:B0-----:R-:W-:-:S05]  /*0150*/  FFMA R6, R4, -3, R9 ;  /* 0xc040000004067823 */ /* 0x001fca0000000009 */
[----:B------:R-:W-:-:S13]  /*0160*/  ISETP.GE.U32.AND P0, PT, R6, 0x40400000, PT ;  /* 0x404000000600780c */ /* 0x000fda0003f06070 */
[----:B------:R-:W-:Y:S05]  /*0170*/  @!P0 BRA `(.L_x_38) ;  /* 0x0000000000388947 */ /* 0x000fea0003800000 */
[----:B------:R-:W-:-:S04]  /*0180*/  ISETP.GE.U32.AND P0, PT, R6, -0x7fffffff, PT ;  /* 0x800000010600780c */ /* 0x000fc80003f06070 */
[----:B------:R-:W-:-:S09]  /*0190*/  FSETP.GEU.OR P1, PT, R6, -3, !P0 ;  /* 0xc04000000600780b */ /* 0x000fd2000472e400 */
[----:B------:R-:W-:-:S04]  /*01a0*/  @P0 FADD R5, R4, -1 ;  /* 0xbf80000004050421 */ /* 0x000fc80000000000 */
[----:B------:R-:W-:-:S05]  /*01b0*/  @!P1 FADD R5, R5, -1 ;  /* 0xbf80000005059421 */ /* 0x000fca0000000000 */
[----:B------:R-:W-:Y:S01]  /*01c0*/  @P0 MOV R4, R5 ;  /* 0x0000000500040202 */ /* 0x000fe20000000f00 */
[----:B------:R-:W-:Y:S06]  /*01d0*/  @P0 BRA `(.L_x_38) ;  /* 0x0000000000200947 */ /* 0x000fec0003800000 */
[----:B------:R-:W-:Y:S01]  /*01e0*/  FSETP.GE.AND P0, PT, R6, 6, PT ;  /* 0x40c000000600780b */ /* 0x000fe20003f06000 */
[----:B------:R-:W-:-:S12]  /*01f0*/  FADD R4, R4, 1 ;  /* 0x3f80000004047421 */ /* 0x000fd80000000000 */
[----:B------:R-:W-:-:S05]  /*0200*/  @P0 MOV R5, 0x40400000 ;  /* 0x4040000000050802 */ /* 0x000fca0000000f00 */
[----:B------:R-:W-:-:S05]  /*0210*/  @P0 FFMA R5, R5, -3, R6 ;  /* 0xc040000005050823 */ /* 0x000fca0000000006 */
[----:B------:R-:W-:Y:S01]  /*0220*/  FSETP.GE.AND P1, PT, R5, RZ, P0 ;  /* 0x000000ff0500720b */ /* 0x000fe20000726000 */
[----:B------:R-:W-:-:S12]  /*0230*/  @P0 FADD R5, R4, 1 ;  /* 0x3f80000004050421 */ /* 0x000fd80000000000 */
[----:B------:R-:W-:-:S05]  /*0240*/  @P1 FADD R5, R5, 1 ;  /* 0x3f80000005051421 */ /* 0x000fca0000000000 */
[----:B------:R-:W-:-:S07]  /*0250*/  @P0 MOV R4, R5 ;  /* 0x0000000500040202 */ /* 0x000fce0000000f00 */
.L_x_38:
[----:B------:R-:W-:Y:S01]  /*0260*/  FFMA R9, R4, -3, R9 ;  /* 0xc040000004097823 */ /* 0x000fe20000000009 */
[----:B------:R-:W-:Y:S06]  /*0270*/  BRA `(.L_x_36) ;  /* 0x0000000000607947 */ /* 0x000fec0003800000 */
.L_x_37:
[C---:B------:R-:W-:Y:S02]  /*0280*/  LOP3.LUT R4, R9.reuse, 0xff800000, RZ, 0xc0, !PT ;  /* 0xff80000009047812 */ /* 0x040fe400078ec0ff */
[C---:B------:R-:W-:Y:S02]  /*0290*/  ISETP.GT.U32.AND P0, PT, R9.reuse, 0x7f7fffff, PT ;  /* 0x7f7fffff0900780c */ /* 0x040fe40003f04070 */
[----:B------:R-:W-:Y:S02]  /*02a0*/  IADD3 R5, PT, PT, R4, -0x40000000, RZ ;  /* 0xc000000004057810 */ /* 0x000fe40007ffe0ff */
[----:B------:R-:W-:Y:S02]  /*02b0*/  LOP3.LUT R4, R9, 0x7fffff, RZ, 0xc0, !PT ;  /* 0x007fffff09047812 */ /* 0x000fe400078ec0ff */
[----:B------:R-:W-:Y:S02]  /*02c0*/  ISETP.NE.AND P1, PT, R5, RZ, PT ;  /* 0x000000ff0500720c */ /* 0x000fe40003f25270 */
[----:B------:R-:W-:-:S02]  /*02d0*/  MOV R9, 0x7fffffff ;  /* 0x7fffffff00097802 */ /* 0x000fc40000000f00 */
[----:B------:R-:W-:Y:S02]  /*02e0*/  LOP3.LUT R4, R4, 0x3f800000, RZ, 0xfc, !PT ;  /* 0x3f80000004047812 */ /* 0x000fe400078efcff */
[----:B------:R-:W-:-:S07]  /*02f0*/  FSEL R9, R9, 16777216, P0 ;  /* 0x4b80000009097808 */ /* 0x000fce0000000000 */
[----:B------:R-:W-:Y:S05]  /*0300*/  @!P1 BRA `(.L_x_39) ;  /* 0x0000000000349947 */ /* 0x000fea0003800000 */
.L_x_40:
[----:B------:R-:W-:-:S04]  /*0310*/  VIMNMX.U32 R6, PT, PT, R5, 0xb800000, PT ;  /* 0x0b80000005067848 */ /* 0x000fc80003fe0000 */
[C---:B------:R-:W-:Y:S02]  /*0320*/  IADD3 R4, PT, PT, R6.reuse, R4, RZ ;  /* 0x0000000406047210 */ /* 0x040fe40007ffe0ff */
[----:B------:R-:W-:-:S03]  /*0330*/  IADD3 R5, PT, PT, -R6, R5, RZ ;  /* 0x0000000506057210 */ /* 0x000fc60007ffe1ff */
[----:B------:R-:W-:Y:S01]  /*0340*/  FMUL R7, R4, 0.6666666865348815918 ;  /* 0x3f2aaaab04077820 */ /* 0x000fe20000400000 */
[----:B------:R-:W-:-:S03]  /*0350*/  ISETP.NE.AND P1, PT, R5, RZ, PT ;  /* 0x000000ff0500720c */ /* 0x000fc60003f25270 */
[----:B------:R-:W-:-:S04]  /*0360*/  FFMA R8, R7, -1.5, R4 ;  /* 0xbfc0000007087823 */ /* 0x000fc80000000004 */
[----:B------:R-:W-:-:S04]  /*0370*/  FFMA R7, R8, 0.6666666865348815918, R7 ;  /* 0x3f2aaaab08077823 */ /* 0x000fc80000000007 */
[----:B------:R-:W-:-:S04]  /*0380*/  FFMA R8, R7, -1.5, R4 ;  /* 0xbfc0000007087823 */ /* 0x000fc80000000004 */
[----:B------:R-:W-:-:S04]  /*0390*/  FFMA.RZ R8, R8, 0.6666666865348815918, R7 ;  /* 0x3f2aaaab08087823 */ /* 0x000fc8000000c007 */
[----:B------:R-:W0:Y:S02]  /*03a0*/  FRND.TRUNC R7, R8 ;  /* 0x0000000800077307 */ /* 0x000e24000020d000 */
[----:B0-----:R-:W-:-:S05]  /*03b0*/  FFMA R4, R7, -1.5, R4 ;  /* 0xbfc0000007047823 */ /* 0x001fca0000000004 */
[----:B------:R-:W-:-:S13]  /*03c0*/  ISETP.NE.AND P0, PT, R4, RZ, PT ;  /* 0x000000ff0400720c */ /* 0x000fda0003f05270 */
[----:B------:R-:W-:Y:S05]  /*03d0*/  @P0 BRA P1, `(.L_x_40) ;  /* 0xfffffffc00cc0947 */ /* 0x000fea000083ffff */
.L_x_39:
[----:B------:R-:W-:-:S04]  /*03e0*/  FMUL R4, R4, 1.1920928955078125e-07 ;  /* 0x3400000004047820 */ /* 0x000fc80000400000 */
[----:B------:R-:W-:-:S07]  /*03f0*/  FMUL R9, R9, R4 ;  /* 0x0000000409097220 */ /* 0x000fce0000400000 */
.L_x_36:
[C---:B------:R-:W-:Y:S02]  /*0400*/  FSETP.NAN.AND P0, PT, |R9|.reuse, |R9|, PT ;  /* 0x400000090900720b */ /* 0x040fe40003f08200 */
[----:B------:R-:W-:-:S04]  /*0410*/  LOP3.LUT R0, R9, 0x80000000, R0, 0xb8, !PT ;  /* 0x8000000009007812 */ /* 0x000fc800078eb800 */
[----:B------:R-:W-:-:S05]  /*0420*/  FSEL R9, R9, R0, P0 ;  /* 0x0000000009097208 */ /* 0x000fca0000000000 */
[----:B------:R-:W-:Y:S01]  /*0430*/  STG.E desc[UR4][R2.64], R9 ;  /* 0x0000000902007986 */ /* 0x000fe2000c101904 */
[----:B------:R-:W-:Y:S05]  /*0440*/  EXIT ;  /* 0x000000000000794d */ /* 0x000fea0003800000 */
.L_x_41:
        /* <DEDUP_REMOVED lines=11> */
.L_x_47:


//--------------------- .nv.shared._Z14update_BoxpairPfS_PiS0_ --------------------------
	.section	.nv.shared._Z14update_BoxpairPfS_PiS0_,"aw",@nobits
	.sectionflags	@""
	.align	16
	.zero		1024


//--------------------- .nv.shared.reserved.0     --------------------------
	.section	.nv.shared.reserved.0,"aw",@nobits
	.weak		__nv_reservedSMEM_offset_0_alias
	.size		__nv_reservedSMEM_offset_0_alias, 0, 64
	.other		__nv_reservedSMEM_offset_0_alias,@"STO_CUDA_RESERVED_SHARED STV_DEFAULT"
__nv_reservedSMEM_offset_0_alias:
	.zero		0
	.zero		64


//--------------------- .nv.shared._Z6test_FPf    --------------------------
	.section	.nv.shared._Z6test_FPf,"aw",@nobits
	.sectionflags	@""
	.align	16
	.zero		1024


//--------------------- .nv.shared._Z19calcForces_intraboxPfS_PiS0_ --------------------------
	.section	.nv.shared._Z19calcForces_intraboxPfS_PiS0_,"aw",@nobits
	.sectionflags	@""
	.align	16
	.zero		1024


//--------------------- .nv.shared._Z11vv_update_vPfS_S_ --------------------------
	.section	.nv.shared._Z11vv_update_vPfS_S_,"aw",@nobits
	.sectionflags	@""
	.align	16
	.zero		1024


//--------------------- .nv.shared._Z11vv_update_rPfS_S_ --------------------------
	.section	.nv.shared._Z11vv_update_rPfS_S_,"aw",@nobits
	.sectionflags	@""
	.align	16
	.zero		1024


//--------------------- .nv.constant0._Z14update_BoxpairPfS_PiS0_ --------------------------
	.section	.nv.constant0._Z14update_BoxpairPfS_PiS0_,"a",@progbits
	.sectionflags	@""
	.align	4
.nv.constant0._Z14update_BoxpairPfS_PiS0_:
	.zero		928


//--------------------- .nv.constant0._Z6test_FPf --------------------------
	.section	.nv.constant0._Z6test_FPf,"a",@progbits
	.sectionflags	@""
	.align	4
.nv.constant0._Z6test_FPf:
	.zero		904


//--------------------- .nv.constant0._Z19calcForces_intraboxPfS_PiS0_ --------------------------
	.section	.nv.constant0._Z19calcForces_intraboxPfS_PiS0_,"a",@progbits
	.sectionflags	@""
	.align	4
.nv.constant0._Z19calcForces_intraboxPfS_PiS0_:
	.zero		928


//--------------------- .nv.constant0._Z11vv_update_vPfS_S_ --------------------------
	.section	.nv.constant0._Z11vv_update_vPfS_S_,"a",@progbits
	.sectionflags	@""
	.align	4
.nv.constant0._Z11vv_update_vPfS_S_:
	.zero		920


//--------------------- .nv.constant0._Z11vv_update_rPfS_S_ --------------------------
	.section	.nv.constant0._Z11vv_update_rPfS_S_,"a",@progbits
	.sectionflags	@""
	.align	4
.nv.constant0._Z11vv_update_rPfS_S_:
	.zero		920


//--------------------- SYMBOLS --------------------------

	.type		.nv.reservedSmem.offset0,@object
	.size		.nv.reservedSmem.offset0,0x4
	.type		.nv.reservedSmem.cap,@object
	.size		.nv.reservedSmem.cap,0x4
